	.target	sm_100a

	.elftype	@"ET_EXEC"


//--------------------- .note.nv.tkinfo           --------------------------
	.section	.note.nv.tkinfo,"",@"SHT_NOTE"
	.sectionflags	@"SHF_NOTE_NV_TKINFO"
	.tkinfo
        /*0018*/ 	.word	0x00000002
        /*0030*/ 	.string	""
        /*0030*/ 	.string	"ptxas"
        /*0030*/ 	.string	"Cuda compilation tools, release 13.0, V13.0.88"
        /*0030*/ 	.string	"Build cuda_13.0.r13.0/compiler.36424714_0"
        /*0030*/ 	.string	"-arch sm_100a -m 64 "



//--------------------- .note.nv.cuinfo           --------------------------
	.section	.note.nv.cuinfo,"",@"SHT_NOTE"
	.sectionflags	@"SHF_NOTE_NV_CUINFO"
        /*0018*/ 	.short	0x0002
        /*001a*/ 	.short	0x0064
        /*001c*/ 	.short	0x0082
	.zero		2


//--------------------- .nv.info                  --------------------------
	.section	.nv.info,"",@"SHT_CUDA_INFO"
	.align	4


	//----- nvinfo : EIATTR_REGCOUNT
	.align		4
        /*0000*/ 	.byte	0x04, 0x2f
        /*0002*/ 	.short	(.L_19 - .L_18)
	.align		4
.L_18:
        /*0004*/ 	.word	index@(_ZN7cutlass13device_kernelINS_4conv6kernel13ConvUniversalINS1_16ConvProblemShapeILNS1_8OperatorE1ELi3EEENS1_10collective14CollectiveConvINS1_47MainloopSm100TmaUmmaWarpSpecializedImplicitGemmILS5_1ELi20ELi3ELi1ELi2EN4cute5tupleIJNSA_1CILi2EEENSC_ILi1EEESE_EEEEENSB_IJNSC_ILi256EEENSC_ILi64EEENSB_IJNSC_ILi32EEEEEEEEENS_6half_tESM_NSA_8TiledMMAINSA_8MMA_AtomIJNSA_26SM100_MMA_F16BF16_2x1SM_SSISM_SM_fLi256ELi64ELNSA_4UMMA5MajorE0ELSR_1ELNSQ_7ScaleInE0ELSS_0EEEEEENSA_6LayoutINSB_IJSE_SE_SE_EEENSB_IJNSC_ILi0EEESX_SX_EEEEENSB_IJNSA_10UnderscoreES10_S10_EEEEENS7_6detail27Sm100ImplicitGemmTileTraitsINSA_25SM100_TMA_2SM_LOAD_IM2COLENSA_14ComposedLayoutINSA_7SwizzleILi2ELi4ELi3EEENSA_18smem_ptr_flag_bitsILi16EEENSV_INSB_IJNSC_ILi8EEESJ_EEENSB_IJSJ_SE_EEEEEEEvEENS14_INSA_18SM100_TMA_2SM_LOADENS16_IS18_S1A_NSV_INSB_IJSJ_S1B_EEENSB_IJSE_SJ_EEEEEEEvEEEENS_8epilogue10collective18CollectiveEpilogueINS1O_23Sm100TmaWarpSpecializedILi3ELi2ELi32ELb1ELb0EEEJNSB_IJNSC_ILi128EEESI_SK_EEENSB_IJNSV_IS1T_SE_EENSV_ISJ_SE_EEEEESM_NSB_IJNSB_IJllllEEESE_SX_EEESM_S1Z_NS1O_6fusion15FusionCallbacksIS1S_NS20_17LinearCombinationISM_fSM_fLNS_15FloatRoundStyleE2EEES1U_S1X_JEEENSA_5SM1004TMEM4LOAD26SM100_TMEM_LOAD_32dp32b32xENSA_20SM90_TMA_LOAD_IM2COLES1F_NSA_39AutoVectorizingCopyWithAssumedAlignmentILi128EEENSA_21SM90_TMA_STORE_IM2COLES1F_S2C_S2C_EEEvvEEEEvNT_6ParamsE)
        /*0008*/ 	.word	0x0000007d


	//----- nvinfo : EIATTR_FRAME_SIZE
	.align		4
.L_19:
        /*000c*/ 	.byte	0x04, 0x11
        /*000e*/ 	.short	(.L_21 - .L_20)
	.align		4
.L_20:
        /*0010*/ 	.word	index@($__internal_2_$__cuda_sm10x_tcgen05_guardrail_trap_unallocated_columns_being_dealloced)
        /*0014*/ 	.word	0x00000008


	//----- nvinfo : EIATTR_FRAME_SIZE
	.align		4
.L_21:
        /*0018*/ 	.byte	0x04, 0x11
        /*001a*/ 	.short	(.L_23 - .L_22)
	.align		4
.L_22:
        /*001c*/ 	.word	index@($__internal_1_$__cuda_sm10x_tcgen05_guardrail_trap_phase_invalid_during_alloc)
        /*0020*/ 	.word	0x00000008


	//----- nvinfo : EIATTR_FRAME_SIZE
	.align		4
.L_23:
        /*0024*/ 	.byte	0x04, 0x11
        /*0026*/ 	.short	(.L_25 - .L_24)
	.align		4
.L_24:
        /*0028*/ 	.word	index@($__internal_0_$__cuda_sm10x_tcgen05_guardrail_trap_col_being_dealloced_not_returned_by_alloc)
        /*002c*/ 	.word	0x00000008


	//----- nvinfo : EIATTR_FRAME_SIZE
	.align		4
.L_25:
        /*0030*/ 	.byte	0x04, 0x11
        /*0032*/ 	.short	(.L_27 - .L_26)
	.align		4
.L_26:
        /*0034*/ 	.word	index@(_ZN7cutlass13device_kernelINS_4conv6kernel13ConvUniversalINS1_16ConvProblemShapeILNS1_8OperatorE1ELi3EEENS1_10collective14CollectiveConvINS1_47MainloopSm100TmaUmmaWarpSpecializedImplicitGemmILS5_1ELi20ELi3ELi1ELi2EN4cute5tupleIJNSA_1CILi2EEENSC_ILi1EEESE_EEEEENSB_IJNSC_ILi256EEENSC_ILi64EEENSB_IJNSC_ILi32EEEEEEEEENS_6half_tESM_NSA_8TiledMMAINSA_8MMA_AtomIJNSA_26SM100_MMA_F16BF16_2x1SM_SSISM_SM_fLi256ELi64ELNSA_4UMMA5MajorE0ELSR_1ELNSQ_7ScaleInE0ELSS_0EEEEEENSA_6LayoutINSB_IJSE_SE_SE_EEENSB_IJNSC_ILi0EEESX_SX_EEEEENSB_IJNSA_10UnderscoreES10_S10_EEEEENS7_6detail27Sm100ImplicitGemmTileTraitsINSA_25SM100_TMA_2SM_LOAD_IM2COLENSA_14ComposedLayoutINSA_7SwizzleILi2ELi4ELi3EEENSA_18smem_ptr_flag_bitsILi16EEENSV_INSB_IJNSC_ILi8EEESJ_EEENSB_IJSJ_SE_EEEEEEEvEENS14_INSA_18SM100_TMA_2SM_LOADENS16_IS18_S1A_NSV_INSB_IJSJ_S1B_EEENSB_IJSE_SJ_EEEEEEEvEEEENS_8epilogue10collective18CollectiveEpilogueINS1O_23Sm100TmaWarpSpecializedILi3ELi2ELi32ELb1ELb0EEEJNSB_IJNSC_ILi128EEESI_SK_EEENSB_IJNSV_IS1T_SE_EENSV_ISJ_SE_EEEEESM_NSB_IJNSB_IJllllEEESE_SX_EEESM_S1Z_NS1O_6fusion15FusionCallbacksIS1S_NS20_17LinearCombinationISM_fSM_fLNS_15FloatRoundStyleE2EEES1U_S1X_JEEENSA_5SM1004TMEM4LOAD26SM100_TMEM_LOAD_32dp32b32xENSA_20SM90_TMA_LOAD_IM2COLES1F_NSA_39AutoVectorizingCopyWithAssumedAlignmentILi128EEENSA_21SM90_TMA_STORE_IM2COLES1F_S2C_S2C_EEEvvEEEEvNT_6ParamsE)
        /*0038*/ 	.word	0x00000008


	//----- nvinfo : EIATTR_MIN_STACK_SIZE
	.align		4
.L_27:
        /*003c*/ 	.byte	0x04, 0x12
        /*003e*/ 	.short	(.L_29 - .L_28)
	.align		4
.L_28:
        /*0040*/ 	.word	index@(_ZN7cutlass13device_kernelINS_4conv6kernel13ConvUniversalINS1_16ConvProblemShapeILNS1_8OperatorE1ELi3EEENS1_10collective14CollectiveConvINS1_47MainloopSm100TmaUmmaWarpSpecializedImplicitGemmILS5_1ELi20ELi3ELi1ELi2EN4cute5tupleIJNSA_1CILi2EEENSC_ILi1EEESE_EEEEENSB_IJNSC_ILi256EEENSC_ILi64EEENSB_IJNSC_ILi32EEEEEEEEENS_6half_tESM_NSA_8TiledMMAINSA_8MMA_AtomIJNSA_26SM100_MMA_F16BF16_2x1SM_SSISM_SM_fLi256ELi64ELNSA_4UMMA5MajorE0ELSR_1ELNSQ_7ScaleInE0ELSS_0EEEEEENSA_6LayoutINSB_IJSE_SE_SE_EEENSB_IJNSC_ILi0EEESX_SX_EEEEENSB_IJNSA_10UnderscoreES10_S10_EEEEENS7_6detail27Sm100ImplicitGemmTileTraitsINSA_25SM100_TMA_2SM_LOAD_IM2COLENSA_14ComposedLayoutINSA_7SwizzleILi2ELi4ELi3EEENSA_18smem_ptr_flag_bitsILi16EEENSV_INSB_IJNSC_ILi8EEESJ_EEENSB_IJSJ_SE_EEEEEEEvEENS14_INSA_18SM100_TMA_2SM_LOADENS16_IS18_S1A_NSV_INSB_IJSJ_S1B_EEENSB_IJSE_SJ_EEEEEEEvEEEENS_8epilogue10collective18CollectiveEpilogueINS1O_23Sm100TmaWarpSpecializedILi3ELi2ELi32ELb1ELb0EEEJNSB_IJNSC_ILi128EEESI_SK_EEENSB_IJNSV_IS1T_SE_EENSV_ISJ_SE_EEEEESM_NSB_IJNSB_IJllllEEESE_SX_EEESM_S1Z_NS1O_6fusion15FusionCallbacksIS1S_NS20_17LinearCombinationISM_fSM_fLNS_15FloatRoundStyleE2EEES1U_S1X_JEEENSA_5SM1004TMEM4LOAD26SM100_TMEM_LOAD_32dp32b32xENSA_20SM90_TMA_LOAD_IM2COLES1F_NSA_39AutoVectorizingCopyWithAssumedAlignmentILi128EEENSA_21SM90_TMA_STORE_IM2COLES1F_S2C_S2C_EEEvvEEEEvNT_6ParamsE)
        /*0044*/ 	.word	0x00000008
.L_29:


//--------------------- .nv.compat                --------------------------
	.section	.nv.compat,"",@"SHT_CUDA_COMPAT_INFO"
	.align	4
        /*0000*/ 	.byte	0x02, 0x09, 0x01, 0x00, 0x02, 0x02, 0x02, 0x00, 0x02, 0x05, 0x05, 0x00, 0x03, 0x07, 0x01, 0x01
        /*0010*/ 	.byte	0x02, 0x03, 0x01, 0x00, 0x02, 0x06, 0x01, 0x00, 0x04, 0x0b, 0x08, 0x00, 0x09, 0x00, 0x00, 0x00
        /*0020*/ 	.byte	0x00, 0x00, 0x00, 0x00


//--------------------- .nv.info._ZN7cutlass13device_kernelINS_4conv6kernel13ConvUniversalINS1_16ConvProblemShapeILNS1_8OperatorE1ELi3EEENS1_10collective14CollectiveConvINS1_47MainloopSm100TmaUmmaWarpSpecializedImplicitGemmILS5_1ELi20ELi3ELi1ELi2EN4cute5tupleIJNSA_1CILi2EEENSC_ILi1EEESE_EEEEENSB_IJNSC_ILi256EEENSC_ILi64EEENSB_IJNSC_ILi32EEEEEEEEENS_6half_tESM_NSA_8TiledMMAINSA_8MMA_AtomIJNSA_26SM100_MMA_F16BF16_2x1SM_SSISM_SM_fLi256ELi64ELNSA_4UMMA5MajorE0ELSR_1ELNSQ_7ScaleInE0ELSS_0EEEEEENSA_6LayoutINSB_IJSE_SE_SE_EEENSB_IJNSC_ILi0EEESX_SX_EEEEENSB_IJNSA_10UnderscoreES10_S10_EEEEENS7_6detail27Sm100ImplicitGemmTileTraitsINSA_25SM100_TMA_2SM_LOAD_IM2COLENSA_14ComposedLayoutINSA_7SwizzleILi2ELi4ELi3EEENSA_18smem_ptr_flag_bitsILi16EEENSV_INSB_IJNSC_ILi8EEESJ_EEENSB_IJSJ_SE_EEEEEEEvEENS14_INSA_18SM100_TMA_2SM_LOADENS16_IS18_S1A_NSV_INSB_IJSJ_S1B_EEENSB_IJSE_SJ_EEEEEEEvEEEENS_8epilogue10collective18CollectiveEpilogueINS1O_23Sm100TmaWarpSpecializedILi3ELi2ELi32ELb1ELb0EEEJNSB_IJNSC_ILi128EEESI_SK_EEENSB_IJNSV_IS1T_SE_EENSV_ISJ_SE_EEEEESM_NSB_IJNSB_IJllllEEESE_SX_EEESM_S1Z_NS1O_6fusion15FusionCallbacksIS1S_NS20_17LinearCombinationISM_fSM_fLNS_15FloatRoundStyleE2EEES1U_S1X_JEEENSA_5SM1004TMEM4LOAD26SM100_TMEM_LOAD_32dp32b32xENSA_20SM90_TMA_LOAD_IM2COLES1F_NSA_39AutoVectorizingCopyWithAssumedAlignmentILi128EEENSA_21SM90_TMA_STORE_IM2COLES1F_S2C_S2C_EEEvvEEEEvNT_6ParamsE --------------------------
	.section	.nv.info._ZN7cutlass13device_kernelINS_4conv6kernel13ConvUniversalINS1_16ConvProblemShapeILNS1_8OperatorE1ELi3EEENS1_10collective14CollectiveConvINS1_47MainloopSm100TmaUmmaWarpSpecializedImplicitGemmILS5_1ELi20ELi3ELi1ELi2EN4cute5tupleIJNSA_1CILi2EEENSC_ILi1EEESE_EEEEENSB_IJNSC_ILi256EEENSC_ILi64EEENSB_IJNSC_ILi32EEEEEEEEENS_6half_tESM_NSA_8TiledMMAINSA_8MMA_AtomIJNSA_26SM100_MMA_F16BF16_2x1SM_SSISM_SM_fLi256ELi64ELNSA_4UMMA5MajorE0ELSR_1ELNSQ_7ScaleInE0ELSS_0EEEEEENSA_6LayoutINSB_IJSE_SE_SE_EEENSB_IJNSC_ILi0EEESX_SX_EEEEENSB_IJNSA_10UnderscoreES10_S10_EEEEENS7_6detail27Sm100ImplicitGemmTileTraitsINSA_25SM100_TMA_2SM_LOAD_IM2COLENSA_14ComposedLayoutINSA_7SwizzleILi2ELi4ELi3EEENSA_18smem_ptr_flag_bitsILi16EEENSV_INSB_IJNSC_ILi8EEESJ_EEENSB_IJSJ_SE_EEEEEEEvEENS14_INSA_18SM100_TMA_2SM_LOADENS16_IS18_S1A_NSV_INSB_IJSJ_S1B_EEENSB_IJSE_SJ_EEEEEEEvEEEENS_8epilogue10collective18CollectiveEpilogueINS1O_23Sm100TmaWarpSpecializedILi3ELi2ELi32ELb1ELb0EEEJNSB_IJNSC_ILi128EEESI_SK_EEENSB_IJNSV_IS1T_SE_EENSV_ISJ_SE_EEEEESM_NSB_IJNSB_IJllllEEESE_SX_EEESM_S1Z_NS1O_6fusion15FusionCallbacksIS1S_NS20_17LinearCombinationISM_fSM_fLNS_15FloatRoundStyleE2EEES1U_S1X_JEEENSA_5SM1004TMEM4LOAD26SM100_TMEM_LOAD_32dp32b32xENSA_20SM90_TMA_LOAD_IM2COLES1F_NSA_39AutoVectorizingCopyWithAssumedAlignmentILi128EEENSA_21SM90_TMA_STORE_IM2COLES1F_S2C_S2C_EEEvvEEEEvNT_6ParamsE,"",@"SHT_CUDA_INFO"
	.sectionflags	@""
	.align	4


	//----- nvinfo : EIATTR_CUDA_API_VERSION
	.align		4
        /*0000*/ 	.byte	0x04, 0x37
        /*0002*/ 	.short	(.L_31 - .L_30)
.L_30:
        /*0004*/ 	.word	0x00000082


	//----- nvinfo : EIATTR_KPARAM_INFO
	.align		4
.L_31:
        /*0008*/ 	.byte	0x04, 0x17
        /*000a*/ 	.short	(.L_33 - .L_32)
.L_32:
        /*000c*/ 	.word	0x00000000
        /*0010*/ 	.short	0x0000
        /*0012*/ 	.short	0x0000
        /*0014*/ 	.byte	0x00, 0xf0, 0x01, 0x24


	//----- nvinfo : EIATTR_AT_ENTRY_FRAGMENTS
	.align		4
.L_33:
        /*0018*/ 	.byte	0x04, 0x4f
        /*001a*/ 	.short	(.L_35 - .L_34)


	//   ....[0]....
.L_34:
        /*001c*/ 	.word	0x00000007


	//----- nvinfo : EIATTR_RESERVED_SMEM_USED
	.align		4
.L_35:
        /*0020*/ 	.byte	0x01, 0x41
	.zero		2


	//----- nvinfo : EIATTR_SPARSE_MMA_MASK
	.align		4
        /*0024*/ 	.byte	0x03, 0x50
        /*0026*/ 	.short	0x0000


	//----- nvinfo : EIATTR_TCGEN05_2CTA_USED
	.align		4
        /*0028*/ 	.byte	0x01, 0x52
	.zero		2


	//----- nvinfo : EIATTR_MAXREG_COUNT
	.align		4
        /*002c*/ 	.byte	0x03, 0x1b
        /*002e*/ 	.short	0x00ff


	//----- nvinfo : EIATTR_NUM_BARRIERS
	.align		4
        /*0030*/ 	.byte	0x02, 0x4c
        /*0032*/ 	.byte	0x07
	.zero		1


	//----- nvinfo : EIATTR_EXTERNS
	.align		4
        /*0034*/ 	.byte	0x04, 0x0f
        /*0036*/ 	.short	(.L_37 - .L_36)


	//   ....[0]....
	.align		4
.L_36:
        /*0038*/ 	.word	index@(__assertfail)


	//----- nvinfo : EIATTR_MERCURY_ISA_VERSION
	.align		4
.L_37:
        /*003c*/ 	.byte	0x03, 0x5f
        /*003e*/ 	.short	0x0101


	//----- nvinfo : EIATTR_INT_WARP_WIDE_INSTR_OFFSETS
	.align		4
        /*0040*/ 	.byte	0x04, 0x31
        /*0042*/ 	.short	(.L_39 - .L_38)


	//   ....[0]....
.L_38:
        /*0044*/ 	.word	0x00000e60


	//   ....[1]....
        /*0048*/ 	.word	0x00000f10


	//   ....[2]....
        /*004c*/ 	.word	0x00004f30


	//   ....[3]....
        /*0050*/ 	.word	0x00004f50


	//   ....[4]....
        /*0054*/ 	.word	0x00004f80


	//   ....[5]....
        /*0058*/ 	.word	0x00005ca0


	//   ....[6]....
        /*005c*/ 	.word	0x00005dd0


	//   ....[7]....
        /*0060*/ 	.word	0x00005f60


	//   ....[8]....
        /*0064*/ 	.word	0x00006010


	//----- nvinfo : EIATTR_COOP_GROUP_MASK_REGIDS
	.align		4
.L_39:
        /*0068*/ 	.byte	0x04, 0x29
        /*006a*/ 	.short	(.L_41 - .L_40)


	//   ....[0]....
.L_40:
        /*006c*/ 	.word	0xffffffff


	//   ....[1]....
        /*0070*/ 	.word	0xffffffff


	//   ....[2]....
        /*0074*/ 	.word	0xffffffff


	//   ....[3]....
        /*0078*/ 	.word	0xffffffff


	//   ....[4]....
        /*007c*/ 	.word	0xffffffff


	//   ....[5]....
        /*0080*/ 	.word	0xffffffff


	//   ....[6]....
        /*0084*/ 	.word	0xffffffff


	//   ....[7]....
        /*0088*/ 	.word	0xffffffff


	//   ....[8]....
        /*008c*/ 	.word	0xffffffff


	//   ....[9]....
        /*0090*/ 	.word	0xffffffff


	//   ....[10]....
        /*0094*/ 	.word	0xffffffff


	//   ....[11]....
        /*0098*/ 	.word	0xffffffff


	//   ....[12]....
        /*009c*/ 	.word	0xffffffff


	//----- nvinfo : EIATTR_COOP_GROUP_INSTR_OFFSETS
	.align		4
.L_41:
        /*00a0*/ 	.byte	0x04, 0x28
        /*00a2*/ 	.short	(.L_43 - .L_42)


	//   ....[0]....
.L_42:
        /*00a4*/ 	.word	0x000000d0


	//   ....[1]....
        /*00a8*/ 	.word	0x00000540


	//   ....[2]....
        /*00ac*/ 	.word	0x00000910


	//   ....[3]....
        /*00b0*/ 	.word	0x00000a90


	//   ....[4]....
        /*00b4*/ 	.word	0x00000b90


	//   ....[5]....
        /*00b8*/ 	.word	0x00000ce0


	//   ....[6]....
        /*00bc*/ 	.word	0x00000f80


	//   ....[7]....
        /*00c0*/ 	.word	0x000028b0


	//   ....[8]....
        /*00c4*/ 	.word	0x00003f00


	//   ....[9]....
        /*00c8*/ 	.word	0x000043d0


	//   ....[10]....
        /*00cc*/ 	.word	0x00004400


	//   ....[11]....
        /*00d0*/ 	.word	0x00004e50


	//   ....[12]....
        /*00d4*/ 	.word	0x00005050


	//----- nvinfo : EIATTR_VRC_CTA_INIT_COUNT
	.align		4
.L_43:
        /*00d8*/ 	.byte	0x02, 0x4a
        /*00da*/ 	.byte	0x80
	.zero		1


	//----- nvinfo : EIATTR_SYSCALL_OFFSETS
	.align		4
        /*00dc*/ 	.byte	0x04, 0x46
        /*00de*/ 	.short	(.L_45 - .L_44)


	//   ....[0]....
.L_44:
        /*00e0*/ 	.word	0x00006d30


	//   ....[1]....
        /*00e4*/ 	.word	0x00006e20


	//   ....[2]....
        /*00e8*/ 	.word	0x00007890


	//   ....[3]....
        /*00ec*/ 	.word	0x00008580


	//----- nvinfo : EIATTR_MBARRIER_INSTR_OFFSETS
	.align		4
.L_45:
        /*00f0*/ 	.byte	0x04, 0x39
        /*00f2*/ 	.short	(.L_47 - .L_46)


	//   ....[0]....
.L_46:
        /*00f4*/ 	.word	0x00000670
        /*00f8*/ 	.word	0x000000ff
        /*00fc*/ 	.word	0x00000000
        /*0100*/ 	.short	0x0100
        /*0102*/ 	.byte	0x04
	.zero		1


	//   ....[1]....
        /*0104*/ 	.word	0x00000680
        /*0108*/ 	.word	0x000000ff
        /*010c*/ 	.word	0x000000a0
        /*0110*/ 	.short	0x0100
        /*0112*/ 	.byte	0x04
	.zero		1


	//   ....[2]....
        /*0114*/ 	.word	0x00000690
        /*0118*/ 	.word	0x000000ff
        /*011c*/ 	.word	0x00000008
        /*0120*/ 	.short	0x0100
        /*0122*/ 	.byte	0x04
	.zero		1


	//   ....[3]....
        /*0124*/ 	.word	0x000006a0
        /*0128*/ 	.word	0x000000ff
        /*012c*/ 	.word	0x000000a8
        /*0130*/ 	.short	0x0100
        /*0132*/ 	.byte	0x04
	.zero		1


	//   ....[4]....
        /*0134*/ 	.word	0x000006b0
        /*0138*/ 	.word	0x000000ff
        /*013c*/ 	.word	0x00000010
        /*0140*/ 	.short	0x0100
        /*0142*/ 	.byte	0x04
	.zero		1


	//   ....[5]....
        /*0144*/ 	.word	0x000006c0
        /*0148*/ 	.word	0x000000ff
        /*014c*/ 	.word	0x000000b0
        /*0150*/ 	.short	0x0100
        /*0152*/ 	.byte	0x04
	.zero		1


	//   ....[6]....
        /*0154*/ 	.word	0x000006d0
        /*0158*/ 	.word	0x000000ff
        /*015c*/ 	.word	0x00000018
        /*0160*/ 	.short	0x0100
        /*0162*/ 	.byte	0x04
	.zero		1


	//   ....[7]....
        /*0164*/ 	.word	0x000006e0
        /*0168*/ 	.word	0x000000ff
        /*016c*/ 	.word	0x000000b8
        /*0170*/ 	.short	0x0100
        /*0172*/ 	.byte	0x04
	.zero		1


	//   ....[8]....
        /*0174*/ 	.word	0x000006f0
        /*0178*/ 	.word	0x000000ff
        /*017c*/ 	.word	0x00000020
        /*0180*/ 	.short	0x0100
        /*0182*/ 	.byte	0x04
	.zero		1


	//   ....[9]....
        /*0184*/ 	.word	0x00000700
        /*0188*/ 	.word	0x000000ff
        /*018c*/ 	.word	0x000000c0
        /*0190*/ 	.short	0x0100
        /*0192*/ 	.byte	0x04
	.zero		1


	//   ....[10]....
        /*0194*/ 	.word	0x00000710
        /*0198*/ 	.word	0x000000ff
        /*019c*/ 	.word	0x00000028
        /*01a0*/ 	.short	0x0100
        /*01a2*/ 	.byte	0x04
	.zero		1


	//   ....[11]....
        /*01a4*/ 	.word	0x00000720
        /*01a8*/ 	.word	0x000000ff
        /*01ac*/ 	.word	0x000000c8
        /*01b0*/ 	.short	0x0100
        /*01b2*/ 	.byte	0x04
	.zero		1


	//   ....[12]....
        /*01b4*/ 	.word	0x00000730
        /*01b8*/ 	.word	0x000000ff
        /*01bc*/ 	.word	0x00000030
        /*01c0*/ 	.short	0x0100
        /*01c2*/ 	.byte	0x04
	.zero		1


	//   ....[13]....
        /*01c4*/ 	.word	0x00000740
        /*01c8*/ 	.word	0x000000ff
        /*01cc*/ 	.word	0x000000d0
        /*01d0*/ 	.short	0x0100
        /*01d2*/ 	.byte	0x04
	.zero		1


	//   ....[14]....
        /*01d4*/ 	.word	0x00000750
        /*01d8*/ 	.word	0x000000ff
        /*01dc*/ 	.word	0x00000038
        /*01e0*/ 	.short	0x0100
        /*01e2*/ 	.byte	0x04
	.zero		1


	//   ....[15]....
        /*01e4*/ 	.word	0x00000760
        /*01e8*/ 	.word	0x000000ff
        /*01ec*/ 	.word	0x000000d8
        /*01f0*/ 	.short	0x0100
        /*01f2*/ 	.byte	0x04
	.zero		1


	//   ....[16]....
        /*01f4*/ 	.word	0x00000770
        /*01f8*/ 	.word	0x000000ff
        /*01fc*/ 	.word	0x00000040
        /*0200*/ 	.short	0x0100
        /*0202*/ 	.byte	0x04
	.zero		1


	//   ....[17]....
        /*0204*/ 	.word	0x00000780
        /*0208*/ 	.word	0x000000ff
        /*020c*/ 	.word	0x000000e0
        /*0210*/ 	.short	0x0100
        /*0212*/ 	.byte	0x04
	.zero		1


	//   ....[18]....
        /*0214*/ 	.word	0x00000790
        /*0218*/ 	.word	0x000000ff
        /*021c*/ 	.word	0x00000048
        /*0220*/ 	.short	0x0100
        /*0222*/ 	.byte	0x04
	.zero		1


	//   ....[19]....
        /*0224*/ 	.word	0x000007a0
        /*0228*/ 	.word	0x000000ff
        /*022c*/ 	.word	0x000000e8
        /*0230*/ 	.short	0x0100
        /*0232*/ 	.byte	0x04
	.zero		1


	//   ....[20]....
        /*0234*/ 	.word	0x000007b0
        /*0238*/ 	.word	0x000000ff
        /*023c*/ 	.word	0x00000050
        /*0240*/ 	.short	0x0100
        /*0242*/ 	.byte	0x04
	.zero		1


	//   ....[21]....
        /*0244*/ 	.word	0x000007c0
        /*0248*/ 	.word	0x000000ff
        /*024c*/ 	.word	0x000000f0
        /*0250*/ 	.short	0x0100
        /*0252*/ 	.byte	0x04
	.zero		1


	//   ....[22]....
        /*0254*/ 	.word	0x000007d0
        /*0258*/ 	.word	0x000000ff
        /*025c*/ 	.word	0x00000058
        /*0260*/ 	.short	0x0100
        /*0262*/ 	.byte	0x04
	.zero		1


	//   ....[23]....
        /*0264*/ 	.word	0x000007e0
        /*0268*/ 	.word	0x000000ff
        /*026c*/ 	.word	0x000000f8
        /*0270*/ 	.short	0x0100
        /*0272*/ 	.byte	0x04
	.zero		1


	//   ....[24]....
        /*0274*/ 	.word	0x000007f0
        /*0278*/ 	.word	0x000000ff
        /*027c*/ 	.word	0x00000060
        /*0280*/ 	.short	0x0100
        /*0282*/ 	.byte	0x04
	.zero		1


	//   ....[25]....
        /*0284*/ 	.word	0x00000800
        /*0288*/ 	.word	0x000000ff
        /*028c*/ 	.word	0x00000100
        /*0290*/ 	.short	0x0100
        /*0292*/ 	.byte	0x04
	.zero		1


	//   ....[26]....
        /*0294*/ 	.word	0x00000810
        /*0298*/ 	.word	0x000000ff
        /*029c*/ 	.word	0x00000068
        /*02a0*/ 	.short	0x0100
        /*02a2*/ 	.byte	0x04
	.zero		1


	//   ....[27]....
        /*02a4*/ 	.word	0x00000820
        /*02a8*/ 	.word	0x000000ff
        /*02ac*/ 	.word	0x00000108
        /*02b0*/ 	.short	0x0100
        /*02b2*/ 	.byte	0x04
	.zero		1


	//   ....[28]....
        /*02b4*/ 	.word	0x00000830
        /*02b8*/ 	.word	0x000000ff
        /*02bc*/ 	.word	0x00000070
        /*02c0*/ 	.short	0x0100
        /*02c2*/ 	.byte	0x04
	.zero		1


	//   ....[29]....
        /*02c4*/ 	.word	0x00000840
        /*02c8*/ 	.word	0x000000ff
        /*02cc*/ 	.word	0x00000110
        /*02d0*/ 	.short	0x0100
        /*02d2*/ 	.byte	0x04
	.zero		1


	//   ....[30]....
        /*02d4*/ 	.word	0x00000850
        /*02d8*/ 	.word	0x000000ff
        /*02dc*/ 	.word	0x00000078
        /*02e0*/ 	.short	0x0100
        /*02e2*/ 	.byte	0x04
	.zero		1


	//   ....[31]....
        /*02e4*/ 	.word	0x00000860
        /*02e8*/ 	.word	0x000000ff
        /*02ec*/ 	.word	0x00000118
        /*02f0*/ 	.short	0x0100
        /*02f2*/ 	.byte	0x04
	.zero		1


	//   ....[32]....
        /*02f4*/ 	.word	0x00000870
        /*02f8*/ 	.word	0x000000ff
        /*02fc*/ 	.word	0x00000080
        /*0300*/ 	.short	0x0100
        /*0302*/ 	.byte	0x04
	.zero		1


	//   ....[33]....
        /*0304*/ 	.word	0x00000880
        /*0308*/ 	.word	0x000000ff
        /*030c*/ 	.word	0x00000120
        /*0310*/ 	.short	0x0100
        /*0312*/ 	.byte	0x04
	.zero		1


	//   ....[34]....
        /*0314*/ 	.word	0x00000890
        /*0318*/ 	.word	0x000000ff
        /*031c*/ 	.word	0x00000088
        /*0320*/ 	.short	0x0100
        /*0322*/ 	.byte	0x04
	.zero		1


	//   ....[35]....
        /*0324*/ 	.word	0x000008a0
        /*0328*/ 	.word	0x000000ff
        /*032c*/ 	.word	0x00000128
        /*0330*/ 	.short	0x0100
        /*0332*/ 	.byte	0x04
	.zero		1


	//   ....[36]....
        /*0334*/ 	.word	0x000008b0
        /*0338*/ 	.word	0x000000ff
        /*033c*/ 	.word	0x00000090
        /*0340*/ 	.short	0x0100
        /*0342*/ 	.byte	0x04
	.zero		1


	//   ....[37]....
        /*0344*/ 	.word	0x000008c0
        /*0348*/ 	.word	0x000000ff
        /*034c*/ 	.word	0x00000130
        /*0350*/ 	.short	0x0100
        /*0352*/ 	.byte	0x04
	.zero		1


	//   ....[38]....
        /*0354*/ 	.word	0x000008d0
        /*0358*/ 	.word	0x000000ff
        /*035c*/ 	.word	0x00000098
        /*0360*/ 	.short	0x0100
        /*0362*/ 	.byte	0x04
	.zero		1


	//   ....[39]....
        /*0364*/ 	.word	0x000008e0
        /*0368*/ 	.word	0x000000ff
        /*036c*/ 	.word	0x00000138
        /*0370*/ 	.short	0x0100
        /*0372*/ 	.byte	0x04
	.zero		1


	//   ....[40]....
        /*0374*/ 	.word	0x00000a20
        /*0378*/ 	.word	0x000000ff
        /*037c*/ 	.word	0x00000140
        /*0380*/ 	.short	0x0100
        /*0382*/ 	.byte	0x04
	.zero		1


	//   ....[41]....
        /*0384*/ 	.word	0x00000a30
        /*0388*/ 	.word	0x000000ff
        /*038c*/ 	.word	0x00000158
        /*0390*/ 	.short	0x0100
        /*0392*/ 	.byte	0x04
	.zero		1


	//   ....[42]....
        /*0394*/ 	.word	0x00000a40
        /*0398*/ 	.word	0x000000ff
        /*039c*/ 	.word	0x00000148
        /*03a0*/ 	.short	0x0100
        /*03a2*/ 	.byte	0x04
	.zero		1


	//   ....[43]....
        /*03a4*/ 	.word	0x00000a50
        /*03a8*/ 	.word	0x000000ff
        /*03ac*/ 	.word	0x00000160
        /*03b0*/ 	.short	0x0100
        /*03b2*/ 	.byte	0x04
	.zero		1


	//   ....[44]....
        /*03b4*/ 	.word	0x00000a60
        /*03b8*/ 	.word	0x000000ff
        /*03bc*/ 	.word	0x00000150
        /*03c0*/ 	.short	0x0100
        /*03c2*/ 	.byte	0x04
	.zero		1


	//   ....[45]....
        /*03c4*/ 	.word	0x00000a70
        /*03c8*/ 	.word	0x000000ff
        /*03cc*/ 	.word	0x00000168
        /*03d0*/ 	.short	0x0100
        /*03d2*/ 	.byte	0x04
	.zero		1


	//   ....[46]....
        /*03d4*/ 	.word	0x00000b60
        /*03d8*/ 	.word	0x000000ff
        /*03dc*/ 	.word	0x00000170
        /*03e0*/ 	.short	0x0100
        /*03e2*/ 	.byte	0x04
	.zero		1


	//   ....[47]....
        /*03e4*/ 	.word	0x00000b70
        /*03e8*/ 	.word	0x000000ff
        /*03ec*/ 	.word	0x00000178
        /*03f0*/ 	.short	0x0100
        /*03f2*/ 	.byte	0x04
	.zero		1


	//   ....[48]....
        /*03f4*/ 	.word	0x00000cb0
        /*03f8*/ 	.word	0x000000ff
        /*03fc*/ 	.word	0x00000180
        /*0400*/ 	.short	0x0100
        /*0402*/ 	.byte	0x06
	.zero		1


	//   ....[49]....
        /*0404*/ 	.word	0x00000cc0
        /*0408*/ 	.word	0x000000ff
        /*040c*/ 	.word	0x00000188
        /*0410*/ 	.short	0x0100
        /*0412*/ 	.byte	0x06
	.zero		1


	//   ....[50]....
        /*0414*/ 	.word	0x00000e00
        /*0418*/ 	.word	0x000000ff
        /*041c*/ 	.word	0x00000190
        /*0420*/ 	.short	0x0100
        /*0422*/ 	.byte	0x04
	.zero		1


	//   ....[51]....
        /*0424*/ 	.word	0x00000e10
        /*0428*/ 	.word	0x000000ff
        /*042c*/ 	.word	0x000001a0
        /*0430*/ 	.short	0x0100
        /*0432*/ 	.byte	0x04
	.zero		1


	//   ....[52]....
        /*0434*/ 	.word	0x00000e20
        /*0438*/ 	.word	0x000000ff
        /*043c*/ 	.word	0x00000198
        /*0440*/ 	.short	0x0100
        /*0442*/ 	.byte	0x04
	.zero		1


	//   ....[53]....
        /*0444*/ 	.word	0x00000e30
        /*0448*/ 	.word	0x000000ff
        /*044c*/ 	.word	0x000001a8
        /*0450*/ 	.short	0x0100
        /*0452*/ 	.byte	0x04
	.zero		1


	//   ....[54]....
        /*0454*/ 	.word	0x00000f30
        /*0458*/ 	.word	0x000000ff
        /*045c*/ 	.word	0x000001b0
        /*0460*/ 	.short	0x0100
        /*0462*/ 	.byte	0x06
	.zero		1


	//   ....[55]....
        /*0464*/ 	.word	0x00001a90
        /*0468*/ 	.word	0x000000ff
        /*046c*/ 	.word	0x000000a0
        /*0470*/ 	.short	0x010a
        /*0472*/ 	.byte	0x04
	.zero		1


	//   ....[56]....
        /*0474*/ 	.word	0x00001de0
        /*0478*/ 	.word	0x000000ff
        /*047c*/ 	.word	0x000000a0
        /*0480*/ 	.short	0x010a
        /*0482*/ 	.byte	0x09
	.zero		1


	//   ....[57]....
        /*0484*/ 	.word	0x00001f90
        /*0488*/ 	.word	0x000000ff
        /*048c*/ 	.word	0x000000a0
        /*0490*/ 	.short	0x010a
        /*0492*/ 	.byte	0x08
	.zero		1


	//   ....[58]....
        /*0494*/ 	.word	0x000021c0
        /*0498*/ 	.word	0x000000ff
        /*049c*/ 	.word	0x00000178
        /*04a0*/ 	.short	0x0101
        /*04a2*/ 	.byte	0x1e
	.zero		1


	//   ....[59]....
        /*04a4*/ 	.word	0x000021f0
        /*04a8*/ 	.word	0x000000ff
        /*04ac*/ 	.word	0x000000a0
        /*04b0*/ 	.short	0x010a
        /*04b2*/ 	.byte	0x04
	.zero		1


	//   ....[60]....
        /*04b4*/ 	.word	0x000024d0
        /*04b8*/ 	.word	0x000000ff
        /*04bc*/ 	.word	0x000000a0
        /*04c0*/ 	.short	0x010a
        /*04c2*/ 	.byte	0x09
	.zero		1


	//   ....[61]....
        /*04c4*/ 	.word	0x00002680
        /*04c8*/ 	.word	0x000000ff
        /*04cc*/ 	.word	0x000000a0
        /*04d0*/ 	.short	0x010a
        /*04d2*/ 	.byte	0x08
	.zero		1


	//   ....[62]....
        /*04d4*/ 	.word	0x000028c0
        /*04d8*/ 	.word	0x000000ff
        /*04dc*/ 	.word	0x00000180
        /*04e0*/ 	.short	0x010a
        /*04e2*/ 	.byte	0x1e
	.zero		1


	//   ....[63]....
        /*04e4*/ 	.word	0x00002980
        /*04e8*/ 	.word	0x000000ff
        /*04ec*/ 	.word	0x00000000
        /*04f0*/ 	.short	0x0101
        /*04f2*/ 	.byte	0x04
	.zero		1


	//   ....[64]....
        /*04f4*/ 	.word	0x00002f80
        /*04f8*/ 	.word	0x000000ff
        /*04fc*/ 	.word	0x00000000
        /*0500*/ 	.short	0x010a
        /*0502*/ 	.byte	0x04
	.zero		1


	//   ....[65]....
        /*0504*/ 	.word	0x00003020
        /*0508*/ 	.word	0x000000ff
        /*050c*/ 	.word	0x00000000
        /*0510*/ 	.short	0x010a
        /*0512*/ 	.byte	0x05
	.zero		1


	//   ....[66]....
        /*0514*/ 	.word	0x000030c0
        /*0518*/ 	.word	0x000000ff
        /*051c*/ 	.word	0x00000000
        /*0520*/ 	.short	0x010a
        /*0522*/ 	.byte	0x05
	.zero		1


	//   ....[67]....
        /*0524*/ 	.word	0x00003160
        /*0528*/ 	.word	0x000000ff
        /*052c*/ 	.word	0x00000000
        /*0530*/ 	.short	0x010a
        /*0532*/ 	.byte	0x05
	.zero		1


	//   ....[68]....
        /*0534*/ 	.word	0x00003200
        /*0538*/ 	.word	0x000000ff
        /*053c*/ 	.word	0x00000000
        /*0540*/ 	.short	0x010a
        /*0542*/ 	.byte	0x05
	.zero		1


	//   ....[69]....
        /*0544*/ 	.word	0x000032a0
        /*0548*/ 	.word	0x000000ff
        /*054c*/ 	.word	0x00000000
        /*0550*/ 	.short	0x010a
        /*0552*/ 	.byte	0x05
	.zero		1


	//   ....[70]....
        /*0554*/ 	.word	0x00003340
        /*0558*/ 	.word	0x000000ff
        /*055c*/ 	.word	0x00000000
        /*0560*/ 	.short	0x010a
        /*0562*/ 	.byte	0x05
	.zero		1


	//   ....[71]....
        /*0564*/ 	.word	0x000033e0
        /*0568*/ 	.word	0x000000ff
        /*056c*/ 	.word	0x00000000
        /*0570*/ 	.short	0x010a
        /*0572*/ 	.byte	0x05
	.zero		1


	//   ....[72]....
        /*0574*/ 	.word	0x00003480
        /*0578*/ 	.word	0x000000ff
        /*057c*/ 	.word	0x00000000
        /*0580*/ 	.short	0x010a
        /*0582*/ 	.byte	0x05
	.zero		1


	//   ....[73]....
        /*0584*/ 	.word	0x00003520
        /*0588*/ 	.word	0x000000ff
        /*058c*/ 	.word	0x00000000
        /*0590*/ 	.short	0x010a
        /*0592*/ 	.byte	0x05
	.zero		1


	//   ....[74]....
        /*0594*/ 	.word	0x000035c0
        /*0598*/ 	.word	0x000000ff
        /*059c*/ 	.word	0x00000000
        /*05a0*/ 	.short	0x010a
        /*05a2*/ 	.byte	0x05
	.zero		1


	//   ....[75]....
        /*05a4*/ 	.word	0x00003660
        /*05a8*/ 	.word	0x000000ff
        /*05ac*/ 	.word	0x00000000
        /*05b0*/ 	.short	0x010a
        /*05b2*/ 	.byte	0x05
	.zero		1


	//   ....[76]....
        /*05b4*/ 	.word	0x00003700
        /*05b8*/ 	.word	0x000000ff
        /*05bc*/ 	.word	0x00000000
        /*05c0*/ 	.short	0x010a
        /*05c2*/ 	.byte	0x05
	.zero		1


	//   ....[77]....
        /*05c4*/ 	.word	0x000037a0
        /*05c8*/ 	.word	0x000000ff
        /*05cc*/ 	.word	0x00000000
        /*05d0*/ 	.short	0x010a
        /*05d2*/ 	.byte	0x05
	.zero		1


	//   ....[78]....
        /*05d4*/ 	.word	0x00003840
        /*05d8*/ 	.word	0x000000ff
        /*05dc*/ 	.word	0x00000000
        /*05e0*/ 	.short	0x010a
        /*05e2*/ 	.byte	0x05
	.zero		1


	//   ....[79]....
        /*05e4*/ 	.word	0x000038e0
        /*05e8*/ 	.word	0x000000ff
        /*05ec*/ 	.word	0x00000000
        /*05f0*/ 	.short	0x010a
        /*05f2*/ 	.byte	0x05
	.zero		1


	//   ....[80]....
        /*05f4*/ 	.word	0x00003980
        /*05f8*/ 	.word	0x000000ff
        /*05fc*/ 	.word	0x00000000
        /*0600*/ 	.short	0x010a
        /*0602*/ 	.byte	0x05
	.zero		1


	//   ....[81]....
        /*0604*/ 	.word	0x00003a20
        /*0608*/ 	.word	0x000000ff
        /*060c*/ 	.word	0x00000000
        /*0610*/ 	.short	0x010a
        /*0612*/ 	.byte	0x05
	.zero		1


	//   ....[82]....
        /*0614*/ 	.word	0x00003ac0
        /*0618*/ 	.word	0x000000ff
        /*061c*/ 	.word	0x00000000
        /*0620*/ 	.short	0x010a
        /*0622*/ 	.byte	0x05
	.zero		1


	//   ....[83]....
        /*0624*/ 	.word	0x00003b70
        /*0628*/ 	.word	0x00000000
        /*062c*/ 	.word	0x00000000
        /*0630*/ 	.short	0x010a
        /*0632*/ 	.byte	0xff
	.zero		1


	//   ....[84]....
        /*0634*/ 	.word	0x00003cc0
        /*0638*/ 	.word	0x000000ff
        /*063c*/ 	.word	0x00000188
        /*0640*/ 	.short	0x010a
        /*0642*/ 	.byte	0x04
	.zero		1


	//   ....[85]....
        /*0644*/ 	.word	0x00003d60
        /*0648*/ 	.word	0x000000ff
        /*064c*/ 	.word	0x00000180
        /*0650*/ 	.short	0x010a
        /*0652*/ 	.byte	0x04
	.zero		1


	//   ....[86]....
        /*0654*/ 	.word	0x00003e00
        /*0658*/ 	.word	0x000000ff
        /*065c*/ 	.word	0x00000000
        /*0660*/ 	.short	0x0101
        /*0662*/ 	.byte	0x05
	.zero		1


	//   ....[87]....
        /*0664*/ 	.word	0x00003e40
        /*0668*/ 	.word	0x000000ff
        /*066c*/ 	.word	0x00000188
        /*0670*/ 	.short	0x0106
        /*0672*/ 	.byte	0x04
	.zero		1


	//   ....[88]....
        /*0674*/ 	.word	0x00003e80
        /*0678*/ 	.word	0x00000000
        /*067c*/ 	.word	0x00000188
        /*0680*/ 	.short	0x010a
        /*0682*/ 	.byte	0xff
	.zero		1


	//   ....[89]....
        /*0684*/ 	.word	0x000040d0
        /*0688*/ 	.word	0x000000ff
        /*068c*/ 	.word	0x00000008
        /*0690*/ 	.short	0x010a
        /*0692*/ 	.byte	0x05
	.zero		1


	//   ....[90]....
        /*0694*/ 	.word	0x000040f0
        /*0698*/ 	.word	0x000000ff
        /*069c*/ 	.word	0x00000008
        /*06a0*/ 	.short	0x010a
        /*06a2*/ 	.byte	0x05
	.zero		1


	//   ....[91]....
        /*06a4*/ 	.word	0x00004280
        /*06a8*/ 	.word	0x000000ff
        /*06ac*/ 	.word	0x00000008
        /*06b0*/ 	.short	0x010a
        /*06b2*/ 	.byte	0x05
	.zero		1


	//   ....[92]....
        /*06b4*/ 	.word	0x000042a0
        /*06b8*/ 	.word	0x000000ff
        /*06bc*/ 	.word	0x00000008
        /*06c0*/ 	.short	0x010a
        /*06c2*/ 	.byte	0x05
	.zero		1


	//   ....[93]....
        /*06c4*/ 	.word	0x00004360
        /*06c8*/ 	.word	0x000000ff
        /*06cc*/ 	.word	0x00000000
        /*06d0*/ 	.short	0x0101
        /*06d2*/ 	.byte	0x04
	.zero		1


	//   ....[94]....
        /*06d4*/ 	.word	0x000046b0
        /*06d8*/ 	.word	0x000000ff
        /*06dc*/ 	.word	0x00000180
        /*06e0*/ 	.short	0x010a
        /*06e2*/ 	.byte	0x11
	.zero		1


	//   ....[95]....
        /*06e4*/ 	.word	0x00004750
        /*06e8*/ 	.word	0x000000ff
        /*06ec*/ 	.word	0x00000000
        /*06f0*/ 	.short	0x0101
        /*06f2*/ 	.byte	0x17
	.zero		1


	//   ....[96]....
        /*06f4*/ 	.word	0x00004790
        /*06f8*/ 	.word	0x000000ff
        /*06fc*/ 	.word	0x000001a0
        /*0700*/ 	.short	0x010a
        /*0702*/ 	.byte	0x16
	.zero		1


	//   ....[97]....
        /*0704*/ 	.word	0x00004840
        /*0708*/ 	.word	0x000000ff
        /*070c*/ 	.word	0x00000000
        /*0710*/ 	.short	0x010a
        /*0712*/ 	.byte	0x04
	.zero		1


	//   ....[98]....
        /*0714*/ 	.word	0x00004880
        /*0718*/ 	.word	0x000000ff
        /*071c*/ 	.word	0x00000000
        /*0720*/ 	.short	0x010a
        /*0722*/ 	.byte	0x0a
	.zero		1


	//   ....[99]....
        /*0724*/ 	.word	0x000049a0
        /*0728*/ 	.word	0x000000ff
        /*072c*/ 	.word	0x00000000
        /*0730*/ 	.short	0x010a
        /*0732*/ 	.byte	0x04
	.zero		1


	//   ....[100]....
        /*0734*/ 	.word	0x00004c40
        /*0738*/ 	.word	0x000000ff
        /*073c*/ 	.word	0x00000000
        /*0740*/ 	.short	0x010a
        /*0742*/ 	.byte	0x04
	.zero		1


	//   ....[101]....
        /*0744*/ 	.word	0x00004ce0
        /*0748*/ 	.word	0x00000000
        /*074c*/ 	.word	0x00000000
        /*0750*/ 	.short	0x010a
        /*0752*/ 	.byte	0xff
	.zero		1


	//   ....[102]....
        /*0754*/ 	.word	0x00004d20
        /*0758*/ 	.word	0x00000000
        /*075c*/ 	.word	0x00000000
        /*0760*/ 	.short	0x010a
        /*0762*/ 	.byte	0xff
	.zero		1


	//   ....[103]....
        /*0764*/ 	.word	0x00004d90
        /*0768*/ 	.word	0x000000ff
        /*076c*/ 	.word	0x00000000
        /*0770*/ 	.short	0x0101
        /*0772*/ 	.byte	0x04
	.zero		1


	//   ....[104]....
        /*0774*/ 	.word	0x00004dd0
        /*0778*/ 	.word	0x000000ff
        /*077c*/ 	.word	0x000001b0
        /*0780*/ 	.short	0x010a
        /*0782*/ 	.byte	0x11
	.zero		1


	//   ....[105]....
        /*0784*/ 	.word	0x00004e40
        /*0788*/ 	.word	0x000000ff
        /*078c*/ 	.word	0x00000000
        /*0790*/ 	.short	0x0101
        /*0792*/ 	.byte	0x04
	.zero		1


	//   ....[106]....
        /*0794*/ 	.word	0x00005330
        /*0798*/ 	.word	0x000000ff
        /*079c*/ 	.word	0x00000180
        /*07a0*/ 	.short	0x010a
        /*07a2*/ 	.byte	0x18
	.zero		1


	//   ....[107]....
        /*07a4*/ 	.word	0x000053d0
        /*07a8*/ 	.word	0x000000ff
        /*07ac*/ 	.word	0x00000000
        /*07b0*/ 	.short	0x0101
        /*07b2*/ 	.byte	0x1f
	.zero		1


	//   ....[108]....
        /*07b4*/ 	.word	0x00005910
        /*07b8*/ 	.word	0x000000ff
        /*07bc*/ 	.word	0x00000178
        /*07c0*/ 	.short	0x010a
        /*07c2*/ 	.byte	0x18
	.zero		1


	//   ....[109]....
        /*07c4*/ 	.word	0x00005b00
        /*07c8*/ 	.word	0x000000ff
        /*07cc*/ 	.word	0x00000158
        /*07d0*/ 	.short	0x010a
        /*07d2*/ 	.byte	0x07
	.zero		1


	//   ....[110]....
        /*07d4*/ 	.word	0x00005e60
        /*07d8*/ 	.word	0x000000ff
        /*07dc*/ 	.word	0x00000140
        /*07e0*/ 	.short	0x010b
        /*07e2*/ 	.byte	0x07
	.zero		1


	//   ....[111]....
        /*07e4*/ 	.word	0x00005e70
        /*07e8*/ 	.word	0x000000ff
        /*07ec*/ 	.word	0x00000000
        /*07f0*/ 	.short	0x0101
        /*07f2*/ 	.byte	0x06
	.zero		1


	//   ....[112]....
        /*07f4*/ 	.word	0x00005e80
        /*07f8*/ 	.word	0x000000ff
        /*07fc*/ 	.word	0x00000158
        /*0800*/ 	.short	0x010a
        /*0802*/ 	.byte	0x04
	.zero		1


	//   ....[113]....
        /*0804*/ 	.word	0x000060b0
        /*0808*/ 	.word	0x000000ff
        /*080c*/ 	.word	0x00000140
        /*0810*/ 	.short	0x010b
        /*0812*/ 	.byte	0x04
	.zero		1


	//   ....[114]....
        /*0814*/ 	.word	0x000060c0
        /*0818*/ 	.word	0x000000ff
        /*081c*/ 	.word	0x00000000
        /*0820*/ 	.short	0x0101
        /*0822*/ 	.byte	0x05
	.zero		1


	//   ....[115]....
        /*0824*/ 	.word	0x00006110
        /*0828*/ 	.word	0x000000ff
        /*082c*/ 	.word	0x00000000
        /*0830*/ 	.short	0x010a
        /*0832*/ 	.byte	0x04
	.zero		1


	//   ....[116]....
        /*0834*/ 	.word	0x000061a0
        /*0838*/ 	.word	0x000000ff
        /*083c*/ 	.word	0x00000000
        /*0840*/ 	.short	0x010a
        /*0842*/ 	.byte	0x05
	.zero		1


	//   ....[117]....
        /*0844*/ 	.word	0x00006240
        /*0848*/ 	.word	0x00000000
        /*084c*/ 	.word	0x00000000
        /*0850*/ 	.short	0x010a
        /*0852*/ 	.byte	0xff
	.zero		1


	//   ....[118]....
        /*0854*/ 	.word	0x000065a0
        /*0858*/ 	.word	0x000000ff
        /*085c*/ 	.word	0x00000180
        /*0860*/ 	.short	0x010a
        /*0862*/ 	.byte	0x32
	.zero		1


	//   ....[119]....
        /*0864*/ 	.word	0x00006670
        /*0868*/ 	.word	0x000000ff
        /*086c*/ 	.word	0x00000000
        /*0870*/ 	.short	0x0101
        /*0872*/ 	.byte	0x04
	.zero		1


	//   ....[120]....
        /*0874*/ 	.word	0x00007320
        /*0878*/ 	.word	0x00000000
        /*087c*/ 	.word	0x00000140
        /*0880*/ 	.short	0x010a
        /*0882*/ 	.byte	0xff
	.zero		1


	//   ....[121]....
        /*0884*/ 	.word	0x00007420
        /*0888*/ 	.word	0x0000006c
        /*088c*/ 	.word	0x00000190
        /*0890*/ 	.short	0x010a
        /*0892*/ 	.byte	0xff
	.zero		1


	//   ....[122]....
        /*0894*/ 	.word	0x00007640
        /*0898*/ 	.word	0x00000000
        /*089c*/ 	.word	0x00000140
        /*08a0*/ 	.short	0x010a
        /*08a2*/ 	.byte	0xff
	.zero		1


	//   ....[123]....
        /*08a4*/ 	.word	0x00007770
        /*08a8*/ 	.word	0x0000006c
        /*08ac*/ 	.word	0x00000190
        /*08b0*/ 	.short	0x010a
        /*08b2*/ 	.byte	0xff
	.zero		1


	//   ....[124]....
        /*08b4*/ 	.word	0x000082c0
        /*08b8*/ 	.word	0x00000000
        /*08bc*/ 	.word	0x00000000
        /*08c0*/ 	.short	0x0101
        /*08c2*/ 	.byte	0xff
	.zero		1


	//   ....[125]....
        /*08c4*/ 	.word	0x000082d0
        /*08c8*/ 	.word	0x00000003
        /*08cc*/ 	.word	0x00000140
        /*08d0*/ 	.short	0x010a
        /*08d2*/ 	.byte	0xff
	.zero		1


	//   ....[126]....
        /*08d4*/ 	.word	0x000083a0
        /*08d8*/ 	.word	0x00000003
        /*08dc*/ 	.word	0x00000140
        /*08e0*/ 	.short	0x010a
        /*08e2*/ 	.byte	0xff
	.zero		1


	//   ....[127]....
        /*08e4*/ 	.word	0x00008670
        /*08e8*/ 	.word	0x0000006c
        /*08ec*/ 	.word	0x00000000
        /*08f0*/ 	.short	0x0101
        /*08f2*/ 	.byte	0xff
	.zero		1


	//   ....[128]....
        /*08f4*/ 	.word	0x00009060
        /*08f8*/ 	.word	0x00000002
        /*08fc*/ 	.word	0x00000000
        /*0900*/ 	.short	0x0101
        /*0902*/ 	.byte	0xff
	.zero		1


	//   ....[129]....
        /*0904*/ 	.word	0x000092f0
        /*0908*/ 	.word	0x000000ff
        /*090c*/ 	.word	0x00000000
        /*0910*/ 	.short	0x0101
        /*0912*/ 	.byte	0x04
	.zero		1


	//   ....[130]....
        /*0914*/ 	.word	0x00009320
        /*0918*/ 	.word	0x00000000
        /*091c*/ 	.word	0x000000a0
        /*0920*/ 	.short	0x010a
        /*0922*/ 	.byte	0xff
	.zero		1


	//   ....[131]....
        /*0924*/ 	.word	0x00009380
        /*0928*/ 	.word	0x00000000
        /*092c*/ 	.word	0x000000a0
        /*0930*/ 	.short	0x010a
        /*0932*/ 	.byte	0xff
	.zero		1


	//   ....[132]....
        /*0934*/ 	.word	0x000093e0
        /*0938*/ 	.word	0x00000000
        /*093c*/ 	.word	0x00000180
        /*0940*/ 	.short	0x010a
        /*0942*/ 	.byte	0xff
	.zero		1


	//   ....[133]....
        /*0944*/ 	.word	0x00009440
        /*0948*/ 	.word	0x00000000
        /*094c*/ 	.word	0x00000000
        /*0950*/ 	.short	0x010a
        /*0952*/ 	.byte	0xff
	.zero		1


	//   ....[134]....
        /*0954*/ 	.word	0x000094a0
        /*0958*/ 	.word	0x00000000
        /*095c*/ 	.word	0x00000000
        /*0960*/ 	.short	0x010a
        /*0962*/ 	.byte	0xff
	.zero		1


	//   ....[135]....
        /*0964*/ 	.word	0x00009500
        /*0968*/ 	.word	0x00000000
        /*096c*/ 	.word	0x00000000
        /*0970*/ 	.short	0x010a
        /*0972*/ 	.byte	0xff
	.zero		1


	//   ....[136]....
        /*0974*/ 	.word	0x00009560
        /*0978*/ 	.word	0x00000000
        /*097c*/ 	.word	0x00000000
        /*0980*/ 	.short	0x010a
        /*0982*/ 	.byte	0xff
	.zero		1


	//   ....[137]....
        /*0984*/ 	.word	0x000095c0
        /*0988*/ 	.word	0x00000000
        /*098c*/ 	.word	0x00000000
        /*0990*/ 	.short	0x010a
        /*0992*/ 	.byte	0xff
	.zero		1


	//   ....[138]....
        /*0994*/ 	.word	0x00009620
        /*0998*/ 	.word	0x00000000
        /*099c*/ 	.word	0x00000000
        /*09a0*/ 	.short	0x010a
        /*09a2*/ 	.byte	0xff
	.zero		1


	//   ....[139]....
        /*09a4*/ 	.word	0x00009680
        /*09a8*/ 	.word	0x00000000
        /*09ac*/ 	.word	0x00000000
        /*09b0*/ 	.short	0x010a
        /*09b2*/ 	.byte	0xff
	.zero		1


	//   ....[140]....
        /*09b4*/ 	.word	0x000096e0
        /*09b8*/ 	.word	0x00000000
        /*09bc*/ 	.word	0x00000000
        /*09c0*/ 	.short	0x010a
        /*09c2*/ 	.byte	0xff
	.zero		1


	//   ....[141]....
        /*09c4*/ 	.word	0x00009740
        /*09c8*/ 	.word	0x00000000
        /*09cc*/ 	.word	0x00000000
        /*09d0*/ 	.short	0x010a
        /*09d2*/ 	.byte	0xff
	.zero		1


	//   ....[142]....
        /*09d4*/ 	.word	0x000097a0
        /*09d8*/ 	.word	0x00000000
        /*09dc*/ 	.word	0x00000000
        /*09e0*/ 	.short	0x010a
        /*09e2*/ 	.byte	0xff
	.zero		1


	//   ....[143]....
        /*09e4*/ 	.word	0x00009800
        /*09e8*/ 	.word	0x00000000
        /*09ec*/ 	.word	0x00000000
        /*09f0*/ 	.short	0x010a
        /*09f2*/ 	.byte	0xff
	.zero		1


	//   ....[144]....
        /*09f4*/ 	.word	0x00009860
        /*09f8*/ 	.word	0x00000000
        /*09fc*/ 	.word	0x00000000
        /*0a00*/ 	.short	0x010a
        /*0a02*/ 	.byte	0xff
	.zero		1


	//   ....[145]....
        /*0a04*/ 	.word	0x000098c0
        /*0a08*/ 	.word	0x00000000
        /*0a0c*/ 	.word	0x00000000
        /*0a10*/ 	.short	0x010a
        /*0a12*/ 	.byte	0xff
	.zero		1


	//   ....[146]....
        /*0a14*/ 	.word	0x00009920
        /*0a18*/ 	.word	0x00000000
        /*0a1c*/ 	.word	0x00000000
        /*0a20*/ 	.short	0x010a
        /*0a22*/ 	.byte	0xff
	.zero		1


	//   ....[147]....
        /*0a24*/ 	.word	0x00009980
        /*0a28*/ 	.word	0x00000000
        /*0a2c*/ 	.word	0x00000000
        /*0a30*/ 	.short	0x010a
        /*0a32*/ 	.byte	0xff
	.zero		1


	//   ....[148]....
        /*0a34*/ 	.word	0x000099e0
        /*0a38*/ 	.word	0x00000000
        /*0a3c*/ 	.word	0x00000000
        /*0a40*/ 	.short	0x010a
        /*0a42*/ 	.byte	0xff
	.zero		1


	//   ....[149]....
        /*0a44*/ 	.word	0x00009a40
        /*0a48*/ 	.word	0x00000000
        /*0a4c*/ 	.word	0x00000000
        /*0a50*/ 	.short	0x010a
        /*0a52*/ 	.byte	0xff
	.zero		1


	//   ....[150]....
        /*0a54*/ 	.word	0x00009aa0
        /*0a58*/ 	.word	0x00000000
        /*0a5c*/ 	.word	0x00000000
        /*0a60*/ 	.short	0x010a
        /*0a62*/ 	.byte	0xff
	.zero		1


	//   ....[151]....
        /*0a64*/ 	.word	0x00009b00
        /*0a68*/ 	.word	0x00000000
        /*0a6c*/ 	.word	0x00000000
        /*0a70*/ 	.short	0x010a
        /*0a72*/ 	.byte	0xff
	.zero		1


	//   ....[152]....
        /*0a74*/ 	.word	0x00009b60
        /*0a78*/ 	.word	0x00000004
        /*0a7c*/ 	.word	0x00000188
        /*0a80*/ 	.short	0x010a
        /*0a82*/ 	.byte	0xff
	.zero		1


	//   ....[153]....
        /*0a84*/ 	.word	0x00009bc0
        /*0a88*/ 	.word	0x00000004
        /*0a8c*/ 	.word	0x00000180
        /*0a90*/ 	.short	0x010a
        /*0a92*/ 	.byte	0xff
	.zero		1


	//   ....[154]....
        /*0a94*/ 	.word	0x00009c20
        /*0a98*/ 	.word	0x00000005
        /*0a9c*/ 	.word	0x00000008
        /*0aa0*/ 	.short	0x010a
        /*0aa2*/ 	.byte	0xff
	.zero		1


	//   ....[155]....
        /*0aa4*/ 	.word	0x00009d10
        /*0aa8*/ 	.word	0x00000003
        /*0aac*/ 	.word	0x00000008
        /*0ab0*/ 	.short	0x010a
        /*0ab2*/ 	.byte	0xff
	.zero		1


	//   ....[156]....
        /*0ab4*/ 	.word	0x00009d70
        /*0ab8*/ 	.word	0x00000004
        /*0abc*/ 	.word	0x00000180
        /*0ac0*/ 	.short	0x010a
        /*0ac2*/ 	.byte	0xff
	.zero		1


	//   ....[157]....
        /*0ac4*/ 	.word	0x00009dd0
        /*0ac8*/ 	.word	0x00000004
        /*0acc*/ 	.word	0x000001a0
        /*0ad0*/ 	.short	0x010a
        /*0ad2*/ 	.byte	0xff
	.zero		1


	//   ....[158]....
        /*0ad4*/ 	.word	0x00009e30
        /*0ad8*/ 	.word	0x00000004
        /*0adc*/ 	.word	0x00000000
        /*0ae0*/ 	.short	0x010a
        /*0ae2*/ 	.byte	0xff
	.zero		1


	//   ....[159]....
        /*0ae4*/ 	.word	0x00009e90
        /*0ae8*/ 	.word	0x00000000
        /*0aec*/ 	.word	0x00000000
        /*0af0*/ 	.short	0x010a
        /*0af2*/ 	.byte	0xff
	.zero		1


	//   ....[160]....
        /*0af4*/ 	.word	0x00009ef0
        /*0af8*/ 	.word	0x00000000
        /*0afc*/ 	.word	0x000001b0
        /*0b00*/ 	.short	0x010a
        /*0b02*/ 	.byte	0xff
	.zero		1


	//   ....[161]....
        /*0b04*/ 	.word	0x00009f50
        /*0b08*/ 	.word	0x00000000
        /*0b0c*/ 	.word	0x00000180
        /*0b10*/ 	.short	0x010a
        /*0b12*/ 	.byte	0xff
	.zero		1


	//   ....[162]....
        /*0b14*/ 	.word	0x00009fb0
        /*0b18*/ 	.word	0x00000000
        /*0b1c*/ 	.word	0x00000178
        /*0b20*/ 	.short	0x010a
        /*0b22*/ 	.byte	0xff
	.zero		1


	//   ....[163]....
        /*0b24*/ 	.word	0x0000a010
        /*0b28*/ 	.word	0x00000002
        /*0b2c*/ 	.word	0x00000158
        /*0b30*/ 	.short	0x010a
        /*0b32*/ 	.byte	0xff
	.zero		1


	//   ....[164]....
        /*0b34*/ 	.word	0x0000a070
        /*0b38*/ 	.word	0x00000000
        /*0b3c*/ 	.word	0x00000158
        /*0b40*/ 	.short	0x010a
        /*0b42*/ 	.byte	0xff
	.zero		1


	//   ....[165]....
        /*0b44*/ 	.word	0x0000a0d0
        /*0b48*/ 	.word	0x00000000
        /*0b4c*/ 	.word	0x00000000
        /*0b50*/ 	.short	0x010a
        /*0b52*/ 	.byte	0xff
	.zero		1


	//   ....[166]....
        /*0b54*/ 	.word	0x0000a130
        /*0b58*/ 	.word	0x00000000
        /*0b5c*/ 	.word	0x00000000
        /*0b60*/ 	.short	0x010a
        /*0b62*/ 	.byte	0xff
	.zero		1


	//   ....[167]....
        /*0b64*/ 	.word	0x0000a190
        /*0b68*/ 	.word	0x00000000
        /*0b6c*/ 	.word	0x00000180
        /*0b70*/ 	.short	0x010a
        /*0b72*/ 	.byte	0xff
	.zero		1


	//   ....[168]....
        /*0b74*/ 	.word	0x0000a1e0
        /*0b78*/ 	.word	0x00000000
        /*0b7c*/ 	.word	0x00000140
        /*0b80*/ 	.short	0x010a
        /*0b82*/ 	.byte	0xff
	.zero		1


	//   ....[169]....
        /*0b84*/ 	.word	0x0000a230
        /*0b88*/ 	.word	0x0000006c
        /*0b8c*/ 	.word	0x00000190
        /*0b90*/ 	.short	0x010a
        /*0b92*/ 	.byte	0xff
	.zero		1


	//   ....[170]....
        /*0b94*/ 	.word	0x0000a280
        /*0b98*/ 	.word	0x00000003
        /*0b9c*/ 	.word	0x00000140
        /*0ba0*/ 	.short	0x010a
        /*0ba2*/ 	.byte	0xff
	.zero		1


	//----- nvinfo : EIATTR_NUM_MBARRIERS
	.align		4
.L_47:
        /*0ba4*/ 	.byte	0x03, 0x38
        /*0ba6*/ 	.short	0x0037


	//----- nvinfo : EIATTR_EXIT_INSTR_OFFSETS
	.align		4
        /*0ba8*/ 	.byte	0x04, 0x1c
        /*0baa*/ 	.short	(.L_49 - .L_48)


	//   ....[0]....
.L_48:
        /*0bac*/ 	.word	0x00003ba0


	//   ....[1]....
        /*0bb0*/ 	.word	0x00003e50


	//   ....[2]....
        /*0bb4*/ 	.word	0x00003eb0


	//   ....[3]....
        /*0bb8*/ 	.word	0x00005060


	//   ....[4]....
        /*0bbc*/ 	.word	0x00006270


	//   ....[5]....
        /*0bc0*/ 	.word	0x000062b0


	//   ....[6]....
        /*0bc4*/ 	.word	0x000091d0


	//   ....[7]....
        /*0bc8*/ 	.word	0x00009250


	//   ....[8]....
        /*0bcc*/ 	.word	0x00009280


	//   ....[9]....
        /*0bd0*/ 	.word	0x00009300


	//----- nvinfo : EIATTR_MAX_THREADS
	.align		4
.L_49:
        /*0bd4*/ 	.byte	0x04, 0x05
        /*0bd6*/ 	.short	(.L_51 - .L_50)
.L_50:
        /*0bd8*/ 	.word	0x00000100
        /*0bdc*/ 	.word	0x00000001
        /*0be0*/ 	.word	0x00000001


	//----- nvinfo : EIATTR_CRS_STACK_SIZE
	.align		4
.L_51:
        /*0be4*/ 	.byte	0x04, 0x1e
        /*0be6*/ 	.short	(.L_53 - .L_52)
.L_52:
        /*0be8*/ 	.word	0x00000000


	//----- nvinfo : EIATTR_CBANK_PARAM_SIZE
	.align		4
.L_53:
        /*0bec*/ 	.byte	0x03, 0x19
        /*0bee*/ 	.short	0x0900


	//----- nvinfo : EIATTR_PARAM_CBANK
	.align		4
        /*0bf0*/ 	.byte	0x04, 0x0a
        /*0bf2*/ 	.short	(.L_55 - .L_54)
	.align		4
.L_54:
        /*0bf4*/ 	.word	index@(.nv.constant0._ZN7cutlass13device_kernelINS_4conv6kernel13ConvUniversalINS1_16ConvProblemShapeILNS1_8OperatorE1ELi3EEENS1_10collective14CollectiveConvINS1_47MainloopSm100TmaUmmaWarpSpecializedImplicitGemmILS5_1ELi20ELi3ELi1ELi2EN4cute5tupleIJNSA_1CILi2EEENSC_ILi1EEESE_EEEEENSB_IJNSC_ILi256EEENSC_ILi64EEENSB_IJNSC_ILi32EEEEEEEEENS_6half_tESM_NSA_8TiledMMAINSA_8MMA_AtomIJNSA_26SM100_MMA_F16BF16_2x1SM_SSISM_SM_fLi256ELi64ELNSA_4UMMA5MajorE0ELSR_1ELNSQ_7ScaleInE0ELSS_0EEEEEENSA_6LayoutINSB_IJSE_SE_SE_EEENSB_IJNSC_ILi0EEESX_SX_EEEEENSB_IJNSA_10UnderscoreES10_S10_EEEEENS7_6detail27Sm100ImplicitGemmTileTraitsINSA_25SM100_TMA_2SM_LOAD_IM2COLENSA_14ComposedLayoutINSA_7SwizzleILi2ELi4ELi3EEENSA_18smem_ptr_flag_bitsILi16EEENSV_INSB_IJNSC_ILi8EEESJ_EEENSB_IJSJ_SE_EEEEEEEvEENS14_INSA_18SM100_TMA_2SM_LOADENS16_IS18_S1A_NSV_INSB_IJSJ_S1B_EEENSB_IJSE_SJ_EEEEEEEvEEEENS_8epilogue10collective18CollectiveEpilogueINS1O_23Sm100TmaWarpSpecializedILi3ELi2ELi32ELb1ELb0EEEJNSB_IJNSC_ILi128EEESI_SK_EEENSB_IJNSV_IS1T_SE_EENSV_ISJ_SE_EEEEESM_NSB_IJNSB_IJllllEEESE_SX_EEESM_S1Z_NS1O_6fusion15FusionCallbacksIS1S_NS20_17LinearCombinationISM_fSM_fLNS_15FloatRoundStyleE2EEES1U_S1X_JEEENSA_5SM1004TMEM4LOAD26SM100_TMEM_LOAD_32dp32b32xENSA_20SM90_TMA_LOAD_IM2COLES1F_NSA_39AutoVectorizingCopyWithAssumedAlignmentILi128EEENSA_21SM90_TMA_STORE_IM2COLES1F_S2C_S2C_EEEvvEEEEvNT_6ParamsE)
        /*0bf8*/ 	.short	0x0380
        /*0bfa*/ 	.short	0x0900


	//----- nvinfo : EIATTR_SW_WAR
	.align		4
.L_55:
        /*0bfc*/ 	.byte	0x04, 0x36
        /*0bfe*/ 	.short	(.L_57 - .L_56)
.L_56:
        /*0c00*/ 	.word	0x00000008
.L_57:


//--------------------- .nv.callgraph             --------------------------
	.section	.nv.callgraph,"",@"SHT_CUDA_CALLGRAPH"
	.align	4
	.sectionentsize	8
	.align		4
        /*0000*/ 	.word	0x00000000
	.align		4
        /*0004*/ 	.word	0xffffffff
	.align		4
        /*0008*/ 	.word	index@(_ZN7cutlass13device_kernelINS_4conv6kernel13ConvUniversalINS1_16ConvProblemShapeILNS1_8OperatorE1ELi3EEENS1_10collective14CollectiveConvINS1_47MainloopSm100TmaUmmaWarpSpecializedImplicitGemmILS5_1ELi20ELi3ELi1ELi2EN4cute5tupleIJNSA_1CILi2EEENSC_ILi1EEESE_EEEEENSB_IJNSC_ILi256EEENSC_ILi64EEENSB_IJNSC_ILi32EEEEEEEEENS_6half_tESM_NSA_8TiledMMAINSA_8MMA_AtomIJNSA_26SM100_MMA_F16BF16_2x1SM_SSISM_SM_fLi256ELi64ELNSA_4UMMA5MajorE0ELSR_1ELNSQ_7ScaleInE0ELSS_0EEEEEENSA_6LayoutINSB_IJSE_SE_SE_EEENSB_IJNSC_ILi0EEESX_SX_EEEEENSB_IJNSA_10UnderscoreES10_S10_EEEEENS7_6detail27Sm100ImplicitGemmTileTraitsINSA_25SM100_TMA_2SM_LOAD_IM2COLENSA_14ComposedLayoutINSA_7SwizzleILi2ELi4ELi3EEENSA_18smem_ptr_flag_bitsILi16EEENSV_INSB_IJNSC_ILi8EEESJ_EEENSB_IJSJ_SE_EEEEEEEvEENS14_INSA_18SM100_TMA_2SM_LOADENS16_IS18_S1A_NSV_INSB_IJSJ_S1B_EEENSB_IJSE_SJ_EEEEEEEvEEEENS_8epilogue10collective18CollectiveEpilogueINS1O_23Sm100TmaWarpSpecializedILi3ELi2ELi32ELb1ELb0EEEJNSB_IJNSC_ILi128EEESI_SK_EEENSB_IJNSV_IS1T_SE_EENSV_ISJ_SE_EEEEESM_NSB_IJNSB_IJllllEEESE_SX_EEESM_S1Z_NS1O_6fusion15FusionCallbacksIS1S_NS20_17LinearCombinationISM_fSM_fLNS_15FloatRoundStyleE2EEES1U_S1X_JEEENSA_5SM1004TMEM4LOAD26SM100_TMEM_LOAD_32dp32b32xENSA_20SM90_TMA_LOAD_IM2COLES1F_NSA_39AutoVectorizingCopyWithAssumedAlignmentILi128EEENSA_21SM90_TMA_STORE_IM2COLES1F_S2C_S2C_EEEvvEEEEvNT_6ParamsE)
	.align		4
        /*000c*/ 	.word	index@(__assertfail)
	.align		4
        /*0010*/ 	.word	0x00000000
	.align		4
        /*0014*/ 	.word	0xfffffffe
	.align		4
        /*0018*/ 	.word	0x00000000
	.align		4
        /*001c*/ 	.word	0xfffffffd
	.align		4
        /*0020*/ 	.word	0x00000000
	.align		4
        /*0024*/ 	.word	0xfffffffc


//--------------------- .nv.constant4             --------------------------
	.section	.nv.constant4,"a",@progbits
	.align	8
	.align		8
.nv.constant4:
        /*0000*/ 	.dword	__assertfail
	.align		8
        /*0008*/ 	.dword	__unnamed_1
	.align		8
        /*0010*/ 	.dword	__unnamed_2
	.align		8
        /*0018*/ 	.dword	_ZN39_INTERNAL_48babd13_4_k_cu_4d801088_27944cuda3std3__45__cpo5beginE
	.align		8
        /*0020*/ 	.dword	_ZN39_INTERNAL_48babd13_4_k_cu_4d801088_27944cuda3std3__45__cpo3endE
	.align		8
        /*0028*/ 	.dword	_ZN39_INTERNAL_48babd13_4_k_cu_4d801088_27944cuda3std3__45__cpo6cbeginE
	.align		8
        /*0030*/ 	.dword	_ZN39_INTERNAL_48babd13_4_k_cu_4d801088_27944cuda3std3__45__cpo4cendE
	.align		8
        /*0038*/ 	.dword	_ZN39_INTERNAL_48babd13_4_k_cu_4d801088_27944cuda3std3__441_GLOBAL__N__48babd13_4_k_cu_4d801088_27946ignoreE
	.align		8
        /*0040*/ 	.dword	_ZN39_INTERNAL_48babd13_4_k_cu_4d801088_27944cuda3std3__419piecewise_constructE
	.align		8
        /*0048*/ 	.dword	_ZN39_INTERNAL_48babd13_4_k_cu_4d801088_27944cuda3std3__48in_placeE
	.align		8
        /*0050*/ 	.dword	_ZN39_INTERNAL_48babd13_4_k_cu_4d801088_27944cuda3std6ranges3__45__cpo4swapE
	.align		8
        /*0058*/ 	.dword	_ZN39_INTERNAL_48babd13_4_k_cu_4d801088_27944cuda3std6ranges3__45__cpo9iter_moveE
	.align		8
        /*0060*/ 	.dword	_ZN39_INTERNAL_48babd13_4_k_cu_4d801088_27944cute7productE
	.align		8
        /*0068*/ 	.dword	_ZN39_INTERNAL_48babd13_4_k_cu_4d801088_27944cute1_E
	.align		8
        /*0070*/ 	.dword	$str$27
	.align		8
        /*0078*/ 	.dword	$str$28
	.align		8
        /*0080*/ 	.dword	$str$29
	.align		8
        /*0088*/ 	.dword	$str$30


//--------------------- .text._ZN7cutlass13device_kernelINS_4conv6kernel13ConvUniversalINS1_16ConvProblemShapeILNS1_8OperatorE1ELi3EEENS1_10collective14CollectiveConvINS1_47MainloopSm100TmaUmmaWarpSpecializedImplicitGemmILS5_1ELi20ELi3ELi1ELi2EN4cute5tupleIJNSA_1CILi2EEENSC_ILi1EEESE_EEEEENSB_IJNSC_ILi256EEENSC_ILi64EEENSB_IJNSC_ILi32EEEEEEEEENS_6half_tESM_NSA_8TiledMMAINSA_8MMA_AtomIJNSA_26SM100_MMA_F16BF16_2x1SM_SSISM_SM_fLi256ELi64ELNSA_4UMMA5MajorE0ELSR_1ELNSQ_7ScaleInE0ELSS_0EEEEEENSA_6LayoutINSB_IJSE_SE_SE_EEENSB_IJNSC_ILi0EEESX_SX_EEEEENSB_IJNSA_10UnderscoreES10_S10_EEEEENS7_6detail27Sm100ImplicitGemmTileTraitsINSA_25SM100_TMA_2SM_LOAD_IM2COLENSA_14ComposedLayoutINSA_7SwizzleILi2ELi4ELi3EEENSA_18smem_ptr_flag_bitsILi16EEENSV_INSB_IJNSC_ILi8EEESJ_EEENSB_IJSJ_SE_EEEEEEEvEENS14_INSA_18SM100_TMA_2SM_LOADENS16_IS18_S1A_NSV_INSB_IJSJ_S1B_EEENSB_IJSE_SJ_EEEEEEEvEEEENS_8epilogue10collective18CollectiveEpilogueINS1O_23Sm100TmaWarpSpecializedILi3ELi2ELi32ELb1ELb0EEEJNSB_IJNSC_ILi128EEESI_SK_EEENSB_IJNSV_IS1T_SE_EENSV_ISJ_SE_EEEEESM_NSB_IJNSB_IJllllEEESE_SX_EEESM_S1Z_NS1O_6fusion15FusionCallbacksIS1S_NS20_17LinearCombinationISM_fSM_fLNS_15FloatRoundStyleE2EEES1U_S1X_JEEENSA_5SM1004TMEM4LOAD26SM100_TMEM_LOAD_32dp32b32xENSA_20SM90_TMA_LOAD_IM2COLES1F_NSA_39AutoVectorizingCopyWithAssumedAlignmentILi128EEENSA_21SM90_TMA_STORE_IM2COLES1F_S2C_S2C_EEEvvEEEEvNT_6ParamsE --------------------------
	.section	.text._ZN7cutlass13device_kernelINS_4conv6kernel13ConvUniversalINS1_16ConvProblemShapeILNS1_8OperatorE1ELi3EEENS1_10collective14CollectiveConvINS1_47MainloopSm100TmaUmmaWarpSpecializedImplicitGemmILS5_1ELi20ELi3ELi1ELi2EN4cute5tupleIJNSA_1CILi2EEENSC_ILi1EEESE_EEEEENSB_IJNSC_ILi256EEENSC_ILi64EEENSB_IJNSC_ILi32EEEEEEEEENS_6half_tESM_NSA_8TiledMMAINSA_8MMA_AtomIJNSA_26SM100_MMA_F16BF16_2x1SM_SSISM_SM_fLi256ELi64ELNSA_4UMMA5MajorE0ELSR_1ELNSQ_7ScaleInE0ELSS_0EEEEEENSA_6LayoutINSB_IJSE_SE_SE_EEENSB_IJNSC_ILi0EEESX_SX_EEEEENSB_IJNSA_10UnderscoreES10_S10_EEEEENS7_6detail27Sm100ImplicitGemmTileTraitsINSA_25SM100_TMA_2SM_LOAD_IM2COLENSA_14ComposedLayoutINSA_7SwizzleILi2ELi4ELi3EEENSA_18smem_ptr_flag_bitsILi16EEENSV_INSB_IJNSC_ILi8EEESJ_EEENSB_IJSJ_SE_EEEEEEEvEENS14_INSA_18SM100_TMA_2SM_LOADENS16_IS18_S1A_NSV_INSB_IJSJ_S1B_EEENSB_IJSE_SJ_EEEEEEEvEEEENS_8epilogue10collective18CollectiveEpilogueINS1O_23Sm100TmaWarpSpecializedILi3ELi2ELi32ELb1ELb0EEEJNSB_IJNSC_ILi128EEESI_SK_EEENSB_IJNSV_IS1T_SE_EENSV_ISJ_SE_EEEEESM_NSB_IJNSB_IJllllEEESE_SX_EEESM_S1Z_NS1O_6fusion15FusionCallbacksIS1S_NS20_17LinearCombinationISM_fSM_fLNS_15FloatRoundStyleE2EEES1U_S1X_JEEENSA_5SM1004TMEM4LOAD26SM100_TMEM_LOAD_32dp32b32xENSA_20SM90_TMA_LOAD_IM2COLES1F_NSA_39AutoVectorizingCopyWithAssumedAlignmentILi128EEENSA_21SM90_TMA_STORE_IM2COLES1F_S2C_S2C_EEEvvEEEEvNT_6ParamsE,"ax",@progbits
	.align	128
.text._ZN7cutlass13device_kernelINS_4conv6kernel13ConvUniversalINS1_16ConvProblemShapeILNS1_8OperatorE1ELi3EEENS1_10collective14CollectiveConvINS1_47MainloopSm100TmaUmmaWarpSpecializedImplicitGemmILS5_1ELi20ELi3ELi1ELi2EN4cute5tupleIJNSA_1CILi2EEENSC_ILi1EEESE_EEEEENSB_IJNSC_ILi256EEENSC_ILi64EEENSB_IJNSC_ILi32EEEEEEEEENS_6half_tESM_NSA_8TiledMMAINSA_8MMA_AtomIJNSA_26SM100_MMA_F16BF16_2x1SM_SSISM_SM_fLi256ELi64ELNSA_4UMMA5MajorE0ELSR_1ELNSQ_7ScaleInE0ELSS_0EEEEEENSA_6LayoutINSB_IJSE_SE_SE_EEENSB_IJNSC_ILi0EEESX_SX_EEEEENSB_IJNSA_10UnderscoreES10_S10_EEEEENS7_6detail27Sm100ImplicitGemmTileTraitsINSA_25SM100_TMA_2SM_LOAD_IM2COLENSA_14ComposedLayoutINSA_7SwizzleILi2ELi4ELi3EEENSA_18smem_ptr_flag_bitsILi16EEENSV_INSB_IJNSC_ILi8EEESJ_EEENSB_IJSJ_SE_EEEEEEEvEENS14_INSA_18SM100_TMA_2SM_LOADENS16_IS18_S1A_NSV_INSB_IJSJ_S1B_EEENSB_IJSE_SJ_EEEEEEEvEEEENS_8epilogue10collective18CollectiveEpilogueINS1O_23Sm100TmaWarpSpecializedILi3ELi2ELi32ELb1ELb0EEEJNSB_IJNSC_ILi128EEESI_SK_EEENSB_IJNSV_IS1T_SE_EENSV_ISJ_SE_EEEEESM_NSB_IJNSB_IJllllEEESE_SX_EEESM_S1Z_NS1O_6fusion15FusionCallbacksIS1S_NS20_17LinearCombinationISM_fSM_fLNS_15FloatRoundStyleE2EEES1U_S1X_JEEENSA_5SM1004TMEM4LOAD26SM100_TMEM_LOAD_32dp32b32xENSA_20SM90_TMA_LOAD_IM2COLES1F_NSA_39AutoVectorizingCopyWithAssumedAlignmentILi128EEENSA_21SM90_TMA_STORE_IM2COLES1F_S2C_S2C_EEEvvEEEEvNT_6ParamsE:
        .type           _ZN7cutlass13device_kernelINS_4conv6kernel13ConvUniversalINS1_16ConvProblemShapeILNS1_8OperatorE1ELi3EEENS1_10collective14CollectiveConvINS1_47MainloopSm100TmaUmmaWarpSpecializedImplicitGemmILS5_1ELi20ELi3ELi1ELi2EN4cute5tupleIJNSA_1CILi2EEENSC_ILi1EEESE_EEEEENSB_IJNSC_ILi256EEENSC_ILi64EEENSB_IJNSC_ILi32EEEEEEEEENS_6half_tESM_NSA_8TiledMMAINSA_8MMA_AtomIJNSA_26SM100_MMA_F16BF16_2x1SM_SSISM_SM_fLi256ELi64ELNSA_4UMMA5MajorE0ELSR_1ELNSQ_7ScaleInE0ELSS_0EEEEEENSA_6LayoutINSB_IJSE_SE_SE_EEENSB_IJNSC_ILi0EEESX_SX_EEEEENSB_IJNSA_10UnderscoreES10_S10_EEEEENS7_6detail27Sm100ImplicitGemmTileTraitsINSA_25SM100_TMA_2SM_LOAD_IM2COLENSA_14ComposedLayoutINSA_7SwizzleILi2ELi4ELi3EEENSA_18smem_ptr_flag_bitsILi16EEENSV_INSB_IJNSC_ILi8EEESJ_EEENSB_IJSJ_SE_EEEEEEEvEENS14_INSA_18SM100_TMA_2SM_LOADENS16_IS18_S1A_NSV_INSB_IJSJ_S1B_EEENSB_IJSE_SJ_EEEEEEEvEEEENS_8epilogue10collective18CollectiveEpilogueINS1O_23Sm100TmaWarpSpecializedILi3ELi2ELi32ELb1ELb0EEEJNSB_IJNSC_ILi128EEESI_SK_EEENSB_IJNSV_IS1T_SE_EENSV_ISJ_SE_EEEEESM_NSB_IJNSB_IJllllEEESE_SX_EEESM_S1Z_NS1O_6fusion15FusionCallbacksIS1S_NS20_17LinearCombinationISM_fSM_fLNS_15FloatRoundStyleE2EEES1U_S1X_JEEENSA_5SM1004TMEM4LOAD26SM100_TMEM_LOAD_32dp32b32xENSA_20SM90_TMA_LOAD_IM2COLES1F_NSA_39AutoVectorizingCopyWithAssumedAlignmentILi128EEENSA_21SM90_TMA_STORE_IM2COLES1F_S2C_S2C_EEEvvEEEEvNT_6ParamsE,@function
        .size           _ZN7cutlass13device_kernelINS_4conv6kernel13ConvUniversalINS1_16ConvProblemShapeILNS1_8OperatorE1ELi3EEENS1_10collective14CollectiveConvINS1_47MainloopSm100TmaUmmaWarpSpecializedImplicitGemmILS5_1ELi20ELi3ELi1ELi2EN4cute5tupleIJNSA_1CILi2EEENSC_ILi1EEESE_EEEEENSB_IJNSC_ILi256EEENSC_ILi64EEENSB_IJNSC_ILi32EEEEEEEEENS_6half_tESM_NSA_8TiledMMAINSA_8MMA_AtomIJNSA_26SM100_MMA_F16BF16_2x1SM_SSISM_SM_fLi256ELi64ELNSA_4UMMA5MajorE0ELSR_1ELNSQ_7ScaleInE0ELSS_0EEEEEENSA_6LayoutINSB_IJSE_SE_SE_EEENSB_IJNSC_ILi0EEESX_SX_EEEEENSB_IJNSA_10UnderscoreES10_S10_EEEEENS7_6detail27Sm100ImplicitGemmTileTraitsINSA_25SM100_TMA_2SM_LOAD_IM2COLENSA_14ComposedLayoutINSA_7SwizzleILi2ELi4ELi3EEENSA_18smem_ptr_flag_bitsILi16EEENSV_INSB_IJNSC_ILi8EEESJ_EEENSB_IJSJ_SE_EEEEEEEvEENS14_INSA_18SM100_TMA_2SM_LOADENS16_IS18_S1A_NSV_INSB_IJSJ_S1B_EEENSB_IJSE_SJ_EEEEEEEvEEEENS_8epilogue10collective18CollectiveEpilogueINS1O_23Sm100TmaWarpSpecializedILi3ELi2ELi32ELb1ELb0EEEJNSB_IJNSC_ILi128EEESI_SK_EEENSB_IJNSV_IS1T_SE_EENSV_ISJ_SE_EEEEESM_NSB_IJNSB_IJllllEEESE_SX_EEESM_S1Z_NS1O_6fusion15FusionCallbacksIS1S_NS20_17LinearCombinationISM_fSM_fLNS_15FloatRoundStyleE2EEES1U_S1X_JEEENSA_5SM1004TMEM4LOAD26SM100_TMEM_LOAD_32dp32b32xENSA_20SM90_TMA_LOAD_IM2COLES1F_NSA_39AutoVectorizingCopyWithAssumedAlignmentILi128EEENSA_21SM90_TMA_STORE_IM2COLES1F_S2C_S2C_EEEvvEEEEvNT_6ParamsE,(.L_x_214 - _ZN7cutlass13device_kernelINS_4conv6kernel13ConvUniversalINS1_16ConvProblemShapeILNS1_8OperatorE1ELi3EEENS1_10collective14CollectiveConvINS1_47MainloopSm100TmaUmmaWarpSpecializedImplicitGemmILS5_1ELi20ELi3ELi1ELi2EN4cute5tupleIJNSA_1CILi2EEENSC_ILi1EEESE_EEEEENSB_IJNSC_ILi256EEENSC_ILi64EEENSB_IJNSC_ILi32EEEEEEEEENS_6half_tESM_NSA_8TiledMMAINSA_8MMA_AtomIJNSA_26SM100_MMA_F16BF16_2x1SM_SSISM_SM_fLi256ELi64ELNSA_4UMMA5MajorE0ELSR_1ELNSQ_7ScaleInE0ELSS_0EEEEEENSA_6LayoutINSB_IJSE_SE_SE_EEENSB_IJNSC_ILi0EEESX_SX_EEEEENSB_IJNSA_10UnderscoreES10_S10_EEEEENS7_6detail27Sm100ImplicitGemmTileTraitsINSA_25SM100_TMA_2SM_LOAD_IM2COLENSA_14ComposedLayoutINSA_7SwizzleILi2ELi4ELi3EEENSA_18smem_ptr_flag_bitsILi16EEENSV_INSB_IJNSC_ILi8EEESJ_EEENSB_IJSJ_SE_EEEEEEEvEENS14_INSA_18SM100_TMA_2SM_LOADENS16_IS18_S1A_NSV_INSB_IJSJ_S1B_EEENSB_IJSE_SJ_EEEEEEEvEEEENS_8epilogue10collective18CollectiveEpilogueINS1O_23Sm100TmaWarpSpecializedILi3ELi2ELi32ELb1ELb0EEEJNSB_IJNSC_ILi128EEESI_SK_EEENSB_IJNSV_IS1T_SE_EENSV_ISJ_SE_EEEEESM_NSB_IJNSB_IJllllEEESE_SX_EEESM_S1Z_NS1O_6fusion15FusionCallbacksIS1S_NS20_17LinearCombinationISM_fSM_fLNS_15FloatRoundStyleE2EEES1U_S1X_JEEENSA_5SM1004TMEM4LOAD26SM100_TMEM_LOAD_32dp32b32xENSA_20SM90_TMA_LOAD_IM2COLES1F_NSA_39AutoVectorizingCopyWithAssumedAlignmentILi128EEENSA_21SM90_TMA_STORE_IM2COLES1F_S2C_S2C_EEEvvEEEEvNT_6ParamsE)
        .other          _ZN7cutlass13device_kernelINS_4conv6kernel13ConvUniversalINS1_16ConvProblemShapeILNS1_8OperatorE1ELi3EEENS1_10collective14CollectiveConvINS1_47MainloopSm100TmaUmmaWarpSpecializedImplicitGemmILS5_1ELi20ELi3ELi1ELi2EN4cute5tupleIJNSA_1CILi2EEENSC_ILi1EEESE_EEEEENSB_IJNSC_ILi256EEENSC_ILi64EEENSB_IJNSC_ILi32EEEEEEEEENS_6half_tESM_NSA_8TiledMMAINSA_8MMA_AtomIJNSA_26SM100_MMA_F16BF16_2x1SM_SSISM_SM_fLi256ELi64ELNSA_4UMMA5MajorE0ELSR_1ELNSQ_7ScaleInE0ELSS_0EEEEEENSA_6LayoutINSB_IJSE_SE_SE_EEENSB_IJNSC_ILi0EEESX_SX_EEEEENSB_IJNSA_10UnderscoreES10_S10_EEEEENS7_6detail27Sm100ImplicitGemmTileTraitsINSA_25SM100_TMA_2SM_LOAD_IM2COLENSA_14ComposedLayoutINSA_7SwizzleILi2ELi4ELi3EEENSA_18smem_ptr_flag_bitsILi16EEENSV_INSB_IJNSC_ILi8EEESJ_EEENSB_IJSJ_SE_EEEEEEEvEENS14_INSA_18SM100_TMA_2SM_LOADENS16_IS18_S1A_NSV_INSB_IJSJ_S1B_EEENSB_IJSE_SJ_EEEEEEEvEEEENS_8epilogue10collective18CollectiveEpilogueINS1O_23Sm100TmaWarpSpecializedILi3ELi2ELi32ELb1ELb0EEEJNSB_IJNSC_ILi128EEESI_SK_EEENSB_IJNSV_IS1T_SE_EENSV_ISJ_SE_EEEEESM_NSB_IJNSB_IJllllEEESE_SX_EEESM_S1Z_NS1O_6fusion15FusionCallbacksIS1S_NS20_17LinearCombinationISM_fSM_fLNS_15FloatRoundStyleE2EEES1U_S1X_JEEENSA_5SM1004TMEM4LOAD26SM100_TMEM_LOAD_32dp32b32xENSA_20SM90_TMA_LOAD_IM2COLES1F_NSA_39AutoVectorizingCopyWithAssumedAlignmentILi128EEENSA_21SM90_TMA_STORE_IM2COLES1F_S2C_S2C_EEEvvEEEEvNT_6ParamsE,@"STO_CUDA_ENTRY STV_DEFAULT"
_ZN7cutlass13device_kernelINS_4conv6kernel13ConvUniversalINS1_16ConvProblemShapeILNS1_8OperatorE1ELi3EEENS1_10collective14CollectiveConvINS1_47MainloopSm100TmaUmmaWarpSpecializedImplicitGemmILS5_1ELi20ELi3ELi1ELi2EN4cute5tupleIJNSA_1CILi2EEENSC_ILi1EEESE_EEEEENSB_IJNSC_ILi256EEENSC_ILi64EEENSB_IJNSC_ILi32EEEEEEEEENS_6half_tESM_NSA_8TiledMMAINSA_8MMA_AtomIJNSA_26SM100_MMA_F16BF16_2x1SM_SSISM_SM_fLi256ELi64ELNSA_4UMMA5MajorE0ELSR_1ELNSQ_7ScaleInE0ELSS_0EEEEEENSA_6LayoutINSB_IJSE_SE_SE_EEENSB_IJNSC_ILi0EEESX_SX_EEEEENSB_IJNSA_10UnderscoreES10_S10_EEEEENS7_6detail27Sm100ImplicitGemmTileTraitsINSA_25SM100_TMA_2SM_LOAD_IM2COLENSA_14ComposedLayoutINSA_7SwizzleILi2ELi4ELi3EEENSA_18smem_ptr_flag_bitsILi16EEENSV_INSB_IJNSC_ILi8EEESJ_EEENSB_IJSJ_SE_EEEEEEEvEENS14_INSA_18SM100_TMA_2SM_LOADENS16_IS18_S1A_NSV_INSB_IJSJ_S1B_EEENSB_IJSE_SJ_EEEEEEEvEEEENS_8epilogue10collective18CollectiveEpilogueINS1O_23Sm100TmaWarpSpecializedILi3ELi2ELi32ELb1ELb0EEEJNSB_IJNSC_ILi128EEESI_SK_EEENSB_IJNSV_IS1T_SE_EENSV_ISJ_SE_EEEEESM_NSB_IJNSB_IJllllEEESE_SX_EEESM_S1Z_NS1O_6fusion15FusionCallbacksIS1S_NS20_17LinearCombinationISM_fSM_fLNS_15FloatRoundStyleE2EEES1U_S1X_JEEENSA_5SM1004TMEM4LOAD26SM100_TMEM_LOAD_32dp32b32xENSA_20SM90_TMA_LOAD_IM2COLES1F_NSA_39AutoVectorizingCopyWithAssumedAlignmentILi128EEENSA_21SM90_TMA_STORE_IM2COLES1F_S2C_S2C_EEEvvEEEEvNT_6ParamsE:
[----:B------:R-:W1:Y:S01]  /*0000*/  LDC R1, c[0x0][0x37c] ;  /* 0x0000df00ff017b82 */ /* 0x000e620000000800 */
[----:B------:R-:W2:Y:S01]  /*0010*/  S2R R95, SR_TID.X ;  /* 0x00000000005f7919 */ /* 0x000ea20000002100 */
[----:B------:R-:W3:Y:S06]  /*0020*/  LDCU.64 UR8, c[0x0][0x990] ;  /* 0x00013200ff0877ac */ /* 0x000eec0008000a00 */
[----:B------:R-:W4:Y:S01]  /*0030*/  S2UR UR4, SR_CgaCtaId ;  /* 0x00000000000479c3 */ /* 0x000f220000008800 */
[----:B-1----:R-:W-:Y:S01]  /*0040*/  VIADD R1, R1, 0xfffffff8 ;  /* 0xfffffff801017836 */ /* 0x002fe20000000000 */
[----:B------:R-:W-:-:S02]  /*0050*/  PRMT R87, RZ, 0x7610, R87 ;  /* 0x00007610ff577816 */ /* 0x000fc40000000057 */
[----:B------:R-:W-:Y:S02]  /*0060*/  ELECT P1, URZ, PT ;  /* 0x0000000000ff782f */ /* 0x000fe40003820000 */
[----:B------:R-:W-:Y:S01]  /*0070*/  R2UR UR49, R1 ;  /* 0x00000000013172ca */ /* 0x000fe200000e0000 */
[----:B---3--:R-:W-:-:S04]  /*0080*/  UISETP.NE.U32.AND UP0, UPT, UR8, URZ, UPT ;  /* 0x000000ff0800728c */ /* 0x008fc8000bf05070 */
[----:B------:R-:W-:Y:S02]  /*0090*/  UISETP.NE.AND.EX UP0, UPT, UR9, URZ, UPT, UP0 ;  /* 0x000000ff0900728c */ /* 0x000fe4000bf05300 */
[----:B----4-:R-:W-:Y:S02]  /*00a0*/  ULOP3.LUT UR31, UR4, 0x1, URZ, 0xc0, !UPT ;  /* 0x00000001041f7892 */ /* 0x010fe4000f8ec0ff */
[----:B------:R-:W-:Y:S01]  /*00b0*/  ULOP3.LUT UR30, UR4, 0x1, URZ, 0x3c, !UPT ;  /* 0x00000001041e7892 */ /* 0x000fe2000f8e3cff */
[----:B--2---:R-:W-:-:S05]  /*00c0*/  SHF.R.U32.HI R88, RZ, 0x5, R95 ;  /* 0x00000005ff587819 */ /* 0x004fca000001165f */
[----:B------:R-:W1:Y:S02]  /*00d0*/  SHFL.IDX PT, R0, R88, RZ, 0x1f ;  /* 0x00001fff58007589 */ /* 0x000e6400000e0000 */
[----:B-1----:R-:W-:Y:S01]  /*00e0*/  R2UR UR18, R0 ;  /* 0x00000000001272ca */ /* 0x002fe200000e0000 */
[----:B------:R-:W-:-:S14]  /*00f0*/  BRA.U UP0, `(.L_x_0) ;  /* 0x0000000100307547 */ /* 0x000fdc000b800000 */
[----:B------:R-:W1:Y:S02]  /*0100*/  LDCU.64 UR4, c[0x0][0x988] ;  /* 0x00013100ff0477ac */ /* 0x000e640008000a00 */
[----:B-1----:R-:W-:-:S04]  /*0110*/  UISETP.NE.U32.AND UP0, UPT, UR4, URZ, UPT ;  /* 0x000000ff0400728c */ /* 0x002fc8000bf05070 */
[----:B------:R-:W-:-:S09]  /*0120*/  UISETP.NE.AND.EX UP0, UPT, UR5, URZ, UPT, UP0 ;  /* 0x000000ff0500728c */ /* 0x000fd2000bf05300 */
[----:B------:R-:W-:Y:S05]  /*0130*/  BRA.U !UP0, `(.L_x_1) ;  /* 0x0000000108147547 */ /* 0x000fea000b800000 */
[----:B------:R-:W1:Y:S01]  /*0140*/  LDC.64 R2, c[0x0][0x988] ;  /* 0x00026200ff027b82 */ /* 0x000e620000000a00 */
[----:B------:R-:W1:Y:S02]  /*0150*/  LDCU.64 UR4, c[0x0][0x358] ;  /* 0x00006b00ff0477ac */ /* 0x000e640008000a00 */
[----:B-1----:R1:W5:Y:S01]  /*0160*/  LDG.E R41, desc[UR4][R2.64] ;  /* 0x0000000402297981 */ /* 0x002362000c1e1900 */
[----:B------:R-:W-:Y:S01]  /*0170*/  HFMA2 R87, -RZ, RZ, 0, 5.9604644775390625e-08 ;  /* 0x00000001ff577431 */ /* 0x000fe200000001ff */
[----:B------:R-:W-:Y:S05]  /*0180*/  BRA `(.L_x_0) ;  /* 0x00000000000c7947 */ /* 0x000fea0003800000 */
.L_x_1:
[----:B------:R-:W1:Y:S01]  /*0190*/  LDCU UR4, c[0x0][0x980] ;  /* 0x00013000ff0477ac */ /* 0x000e620008000800 */
[----:B------:R-:W-:Y:S01]  /*01a0*/  HFMA2 R87, -RZ, RZ, 0, 5.9604644775390625e-08 ;  /* 0x00000001ff577431 */ /* 0x000fe200000001ff */
[----:B-1----:R-:W-:-:S07]  /*01b0*/  MOV R41, UR4 ;  /* 0x0000000400297c02 */ /* 0x002fce0008000f00 */
.L_x_0:
[----:B------:R-:W2:Y:S02]  /*01c0*/  LDCU.64 UR4, c[0x0][0x9b0] ;  /* 0x00013600ff0477ac */ /* 0x000ea40008000a00 */
[----:B--2---:R-:W-:-:S04]  /*01d0*/  UISETP.NE.U32.AND UP0, UPT, UR4, URZ, UPT ;  /* 0x000000ff0400728c */ /* 0x004fc8000bf05070 */
[----:B------:R-:W-:-:S09]  /*01e0*/  UISETP.NE.AND.EX UP0, UPT, UR5, URZ, UPT, UP0 ;  /* 0x000000ff0500728c */ /* 0x000fd2000bf05300 */
[----:B------:R-:W-:Y:S05]  /*01f0*/  BRA.U UP0, `(.L_x_2) ;  /* 0x0000000100287547 */ /* 0x000fea000b800000 */
[----:B------:R-:W2:Y:S02]  /*0200*/  LDCU.64 UR4, c[0x0][0x9a8] ;  /* 0x00013500ff0477ac */ /* 0x000ea40008000a00 */
[----:B--2---:R-:W-:-:S04]  /*0210*/  UISETP.NE.U32.AND UP0, UPT, UR4, URZ, UPT ;  /* 0x000000ff0400728c */ /* 0x004fc8000bf05070 */
[----:B------:R-:W-:-:S09]  /*0220*/  UISETP.NE.AND.EX UP0, UPT, UR5, URZ, UPT, UP0 ;  /* 0x000000ff0500728c */ /* 0x000fd2000bf05300 */
[----:B------:R-:W-:Y:S05]  /*0230*/  BRA.U !UP0, `(.L_x_3) ;  /* 0x0000000108107547 */ /* 0x000fea000b800000 */
[----:B------:R-:W2:Y:S01]  /*0240*/  LDC.64 R38, c[0x0][0x9a8] ;  /* 0x00026a00ff267b82 */ /* 0x000ea20000000a00 */
[----:B------:R-:W2:Y:S02]  /*0250*/  LDCU.64 UR4, c[0x0][0x358] ;  /* 0x00006b00ff0477ac */ /* 0x000ea40008000a00 */
[----:B--2---:R2:W5:Y:S01]  /*0260*/  LDG.E R38, desc[UR4][R38.64] ;  /* 0x0000000426267981 */ /* 0x004562000c1e1900 */
[----:B------:R-:W-:Y:S05]  /*0270*/  BRA `(.L_x_2) ;  /* 0x0000000000087947 */ /* 0x000fea0003800000 */
.L_x_3:
[----:B------:R-:W2:Y:S02]  /*0280*/  LDCU UR4, c[0x0][0x9a0] ;  /* 0x00013400ff0477ac */ /* 0x000ea40008000800 */
[----:B--2---:R-:W-:Y:S02]  /*0290*/  MOV R38, UR4 ;  /* 0x0000000400267c02 */ /* 0x004fe40008000f00 */
.L_x_2:
[----:B------:R-:W-:Y:S01]  /*02a0*/  IMAD.U32 R0, RZ, RZ, UR18 ;  /* 0x00000012ff007e24 */ /* 0x000fe2000f8e00ff */
[----:B------:R-:W-:Y:S04]  /*02b0*/  BSSY.RECONVERGENT B0, `(.L_x_4) ;  /* 0x000000c000007945 */ /* 0x000fe80003800200 */
[C---:B------:R-:W-:Y:S02]  /*02c0*/  ISETP.NE.OR P2, PT, R0.reuse, 0x1, !P1 ;  /* 0x000000010000780c */ /* 0x040fe40004f45670 */
[----:B------:R-:W-:-:S11]  /*02d0*/  ISETP.NE.OR P0, PT, R0, 0x3, !P1 ;  /* 0x000000030000780c */ /* 0x000fd60004f05670 */
[----:B------:R-:W-:Y:S05]  /*02e0*/  @P2 BRA `(.L_x_5) ;  /* 0x0000000000202947 */ /* 0x000fea0003800000 */
[----:B------:R-:W3:Y:S02]  /*02f0*/  LDCU.64 UR4, c[0x0][0x348] ;  /* 0x00006900ff0477ac */ /* 0x000ee40008000a00 */
[----:B---3--:R-:W-:Y:S02]  /*0300*/  UIADD3 UR6, UP1, UPT, UR4, 0x80, URZ ;  /* 0x0000008004067890 */ /* 0x008fe4000ff3e0ff */
[----:B------:R-:W-:Y:S02]  /*0310*/  UIADD3 UR4, UP0, UPT, UR4, 0x200, URZ ;  /* 0x0000020004047890 */ /* 0x000fe4000ff1e0ff */
[----:B------:R-:W-:Y:S02]  /*0320*/  UIADD3.X UR7, UPT, UPT, URZ, UR5, URZ, UP1, !UPT ;  /* 0x00000005ff077290 */ /* 0x000fe40008ffe4ff */
[----:B------:R-:W-:-:S07]  /*0330*/  UIADD3.X UR5, UPT, UPT, URZ, UR5, URZ, UP0, !UPT ;  /* 0x00000005ff057290 */ /* 0x000fce00087fe4ff */
[----:B------:R3:W-:Y:S02]  /*0340*/  UTMACCTL.PF [UR6] ;  /* 0x00000000060079b9 */ /* 0x0007e40008040000 */
[----:B------:R3:W-:Y:S02]  /*0350*/  UTMACCTL.PF [UR4] ;  /* 0x00000000040079b9 */ /* 0x0007e40008040000 */
[----:B---3--:R-:W-:Y:S01]  /*0360*/  NOP ;  /* 0x0000000000007918 */ /* 0x008fe20000000000 */
.L_x_5:
[----:B------:R-:W-:Y:S05]  /*0370*/  BSYNC.RECONVERGENT B0 ;  /* 0x0000000000007941 */ /* 0x000fea0003800200 */
.L_x_4:
[----:B------:R-:W-:Y:S04]  /*0380*/  BSSY.RECONVERGENT B0, `(.L_x_6) ;  /* 0x000000a000007945 */ /* 0x000fe80003800200 */
        /* <DEDUP_REMOVED lines=9> */
.L_x_7:
[----:B------:R-:W-:Y:S05]  /*0420*/  BSYNC.RECONVERGENT B0 ;  /* 0x0000000000007941 */ /* 0x000fea0003800200 */
.L_x_6:
[----:B------:R-:W3:Y:S01]  /*0430*/  LDCU.64 UR4, c[0x0][0x988] ;  /* 0x00013100ff0477ac */ /* 0x000ee20008000a00 */
[----:B------:R-:W-:Y:S02]  /*0440*/  UISETP.EQ.U32.AND UP2, UPT, UR8, URZ, UPT ;  /* 0x000000ff0800728c */ /* 0x000fe4000bf42070 */
[----:B------:R-:W-:Y:S02]  /*0450*/  UPLOP3.LUT UP3, UPT, UPT, UPT, UPT, 0x80, 0x8 ;  /* 0x000000000008789c */ /* 0x000fe40003f6f070 */
[----:B---3--:R-:W-:-:S04]  /*0460*/  UISETP.NE.U32.AND UP0, UPT, UR4, URZ, UPT ;  /* 0x000000ff0400728c */ /* 0x008fc8000bf05070 */
[----:B------:R-:W-:-:S04]  /*0470*/  UISETP.NE.AND.EX UP1, UPT, UR5, URZ, UPT, UP0 ;  /* 0x000000ff0500728c */ /* 0x000fc8000bf25300 */
[----:B------:R-:W-:-:S04]  /*0480*/  UISETP.EQ.OR.EX UP4, UPT, UR9, URZ, !UP1, UP2 ;  /* 0x000000ff0900728c */ /* 0x000fc8000cf82720 */
[----:B------:R-:W-:-:S06]  /*0490*/  UP2UR UR4, UPR, URZ, 0x10 ;  /* 0x00000010ff047883 */ /* 0x000fcc0008000000 */
[----:B------:R-:W-:Y:S01]  /*04a0*/  MOV R94, UR4 ;  /* 0x00000004005e7c02 */ /* 0x000fe20008000f00 */
[----:B------:R-:W-:Y:S06]  /*04b0*/  BRA.U !UP4, `(.L_x_8) ;  /* 0x000000010c207547 */ /* 0x000fec000b800000 */
[----:B------:R-:W-:Y:S01]  /*04c0*/  UISETP.NE.U32.AND UP2, UPT, UR8, URZ, UPT ;  /* 0x000000ff0800728c */ /* 0x000fe2000bf45070 */
[----:B-----5:R-:W-:Y:S01]  /*04d0*/  FSETP.NEU.AND P0, PT, R41, RZ, PT ;  /* 0x000000ff2900720b */ /* 0x020fe20003f0d000 */
[----:B------:R-:W-:Y:S02]  /*04e0*/  USEL UR4, URZ, 0xffffffff, UP1 ;  /* 0xffffffffff047887 */ /* 0x000fe40008800000 */
[----:B------:R-:W-:-:S10]  /*04f0*/  UISETP.NE.AND.EX UP2, UPT, UR9, URZ, UPT, UP2 ;  /* 0x000000ff0900728c */ /* 0x000fd4000bf45320 */
[----:B------:R-:W-:Y:S01]  /*0500*/  VOTEU.ANY UP0, P0 ;  /* 0x0000000000ff7886 */ /* 0x000fe20000000100 */
[----:B------:R-:W-:-:S04]  /*0510*/  @!UP2 USEL UR4, URZ, 0xffffffff, UP0 ;  /* 0xffffffffff04a887 */ /* 0x000fc80008000000 */
[----:B------:R-:W-:-:S04]  /*0520*/  ULOP3.LUT UR4, UR4, 0x1, URZ, 0xc0, !UPT ;  /* 0x0000000104047892 */ /* 0x000fc8000f8ec0ff */
[----:B------:R-:W-:-:S11]  /*0530*/  UISETP.NE.U32.AND UP3, UPT, UR4, 0x1, UPT ;  /* 0x000000010400788c */ /* 0x000fd6000bf65070 */
.L_x_8:
[----:B------:R-:W3:Y:S01]  /*0540*/  SHFL.IDX PT, R0, R88, RZ, 0x1f ;  /* 0x00001fff58007589 */ /* 0x000ee200000e0000 */
[----:B------:R-:W-:Y:S02]  /*0550*/  UISETP.NE.AND UP5, UPT, UR18, 0x2, UPT ;  /* 0x000000021200788c */ /* 0x000fe4000bfa5270 */
[----:B------:R-:W-:Y:S02]  /*0560*/  UISETP.NE.AND UP0, UPT, UR18, 0x2, UPT ;  /* 0x000000021200788c */ /* 0x000fe4000bf05270 */
[----:B------:R-:W-:Y:S02]  /*0570*/  UISETP.NE.OR UP2, UPT, UR31, URZ, UP5 ;  /* 0x000000ff1f00728c */ /* 0x000fe4000af45670 */
[----:B------:R-:W-:-:S04]  /*0580*/  USEL UR38, URZ, 0x1, UP0 ;  /* 0x00000001ff267887 */ /* 0x000fc80008000000 */
[----:B------:R-:W-:Y:S02]  /*0590*/  PLOP3.LUT P3, PT, P1, PT, UP2, 0xae, 0xea ;  /* 0x0000000000ea781c */ /* 0x000fe40000f6f52e */
[----:B---3--:R-:W-:-:S13]  /*05a0*/  ISETP.NE.AND P0, PT, R0, RZ, PT ;  /* 0x000000ff0000720c */ /* 0x008fda0003f05270 */
[----:B------:R-:W-:Y:S05]  /*05b0*/  @P0 BRA `(.L_x_9) ;  /* 0x0000000000d40947 */ /* 0x000fea0003800000 */
[----:B------:R-:W-:Y:S01]  /*05c0*/  ELECT P0, URZ, PT ;  /* 0x0000000000ff782f */ /* 0x000fe20003800000 */
[----:B------:R-:W-:-:S12]  /*05d0*/  BSSY.RECONVERGENT B0, `(.L_x_9) ;  /* 0x0000033000007945 */ /* 0x000fd80003800200 */
[----:B------:R-:W-:Y:S05]  /*05e0*/  @!P0 BRA `(.L_x_10) ;  /* 0x0000000000c48947 */ /* 0x000fea0003800000 */
[----:B------:R-:W3:Y:S01]  /*05f0*/  S2UR UR5, SR_CgaCtaId ;  /* 0x00000000000579c3 */ /* 0x000ee20000008800 */
[----:B------:R-:W-:Y:S01]  /*0600*/  UMOV UR4, 0x400 ;  /* 0x0000040000047882 */ /* 0x000fe20000000000 */
[----:B------:R-:W-:Y:S02]  /*0610*/  UMOV UR6, 0x1 ;  /* 0x0000000100067882 */ /* 0x000fe40000000000 */
[----:B------:R-:W-:-:S04]  /*0620*/  UIADD3 UR6, UPT, UPT, -UR6, 0x100000, URZ ;  /* 0x0010000006067890 */ /* 0x000fc8000fffe1ff */
[----:B------:R-:W-:Y:S02]  /*0630*/  USHF.L.U32 UR7, UR6, 0xb, URZ ;  /* 0x0000000b06077899 */ /* 0x000fe400080006ff */
[----:B------:R-:W-:Y:S02]  /*0640*/  USHF.L.U32 UR6, UR6, 0x1, URZ ;  /* 0x0000000106067899 */ /* 0x000fe400080006ff */
[----:B---3--:R-:W-:Y:S01]  /*0650*/  ULEA UR4, UR5, UR4, 0x18 ;  /* 0x0000000405047291 */ /* 0x008fe2000f8ec0ff */
[----:B------:R-:W3:Y:S11]  /*0660*/  FENCE.VIEW.ASYNC.S ;  /* 0x00000000000073c6 */ /* 0x000ef60000000000 */
[----:B---3--:R3:W4:Y:S01]  /*0670*/  SYNCS.EXCH.64 URZ, [UR4], UR6 ;  /* 0x0000000604ff75b2 */ /* 0x0087220008000100 */
[----:B------:R3:W1:Y:S01]  /*0680*/  SYNCS.EXCH.64 URZ, [UR4+0xa0], UR6 ;  /* 0x0000a00604ff75b2 */ /* 0x0006620008000100 */
        /* <DEDUP_REMOVED lines=37> */
[----:B------:R3:W1:Y:S02]  /*08e0*/  SYNCS.EXCH.64 URZ, [UR4+0x138], UR6 ;  /* 0x0001380604ff75b2 */ /* 0x0006640008000100 */
[----:B---34-:R-:W-:Y:S01]  /*08f0*/  NOP ;  /* 0x0000000000007918 */ /* 0x018fe20000000000 */
.L_x_10:
[----:B------:R-:W-:Y:S05]  /*0900*/  BSYNC.RECONVERGENT B0 ;  /* 0x0000000000007941 */ /* 0x000fea0003800200 */
.L_x_9:
[----:B------:R-:W3:Y:S01]  /*0910*/  SHFL.IDX PT, R0, R88, RZ, 0x1f ;  /* 0x00001fff58007589 */ /* 0x000ee200000e0000 */
[----:B------:R-:W-:Y:S01]  /*0920*/  NOP ;  /* 0x0000000000007918 */ /* 0x000fe20000000000 */
[----:B---3--:R-:W-:-:S13]  /*0930*/  ISETP.NE.AND P0, PT, R0, 0x1, PT ;  /* 0x000000010000780c */ /* 0x008fda0003f05270 */
[----:B------:R-:W-:Y:S05]  /*0940*/  @P0 BRA `(.L_x_11) ;  /* 0x0000000000500947 */ /* 0x000fea0003800000 */
[----:B------:R-:W3:Y:S01]  /*0950*/  S2UR UR5, SR_CgaCtaId ;  /* 0x00000000000579c3 */ /* 0x000ee20000008800 */
[----:B------:R-:W-:Y:S01]  /*0960*/  UMOV UR4, 0x400 ;  /* 0x0000040000047882 */ /* 0x000fe20000000000 */
[----:B------:R-:W-:Y:S01]  /*0970*/  UMOV UR8, 0x20 ;  /* 0x0000002000087882 */ /* 0x000fe20000000000 */
[----:B------:R-:W-:Y:S01]  /*0980*/  UMOV UR6, 0x80 ;  /* 0x0000008000067882 */ /* 0x000fe20000000000 */
[----:B------:R-:W-:-:S04]  /*0990*/  UIADD3 UR8, UPT, UPT, -UR8, 0x100000, URZ ;  /* 0x0010000008087890 */ /* 0x000fc8000fffe1ff */
[----:B------:R-:W-:Y:S02]  /*09a0*/  USHF.L.U32 UR9, UR8, 0xb, URZ ;  /* 0x0000000b08097899 */ /* 0x000fe400080006ff */
[----:B------:R-:W-:Y:S02]  /*09b0*/  USHF.L.U32 UR8, UR8, 0x1, URZ ;  /* 0x0000000108087899 */ /* 0x000fe400080006ff */
[----:B------:R-:W-:-:S04]  /*09c0*/  UIADD3 UR6, UPT, UPT, -UR6, 0x100000, URZ ;  /* 0x0010000006067890 */ /* 0x000fc8000fffe1ff */
[----:B------:R-:W-:Y:S02]  /*09d0*/  USHF.L.U32 UR7, UR6, 0xb, URZ ;  /* 0x0000000b06077899 */ /* 0x000fe400080006ff */
[----:B------:R-:W-:Y:S01]  /*09e0*/  USHF.L.U32 UR6, UR6, 0x1, URZ ;  /* 0x0000000106067899 */ /* 0x000fe200080006ff */
[----:B------:R-:W-:Y:S01]  /*09f0*/  ELECT P0, URZ, PT ;  /* 0x0000000000ff782f */ /* 0x000fe20003800000 */
[----:B---3--:R-:W-:Y:S01]  /*0a00*/  ULEA UR4, UR5, UR4, 0x18 ;  /* 0x0000000405047291 */ /* 0x008fe2000f8ec0ff */
[----:B------:R-:W3:Y:S11]  /*0a10*/  FENCE.VIEW.ASYNC.S ;  /* 0x00000000000073c6 */ /* 0x000ef60000000000 */
[----:B---3--:R3:W4:Y:S01]  /*0a20*/  SYNCS.EXCH.64 URZ, [UR4+0x140], UR8 ;  /* 0x0001400804ff75b2 */ /* 0x0087220008000100 */
[----:B------:R3:W1:Y:S01]  /*0a30*/  SYNCS.EXCH.64 URZ, [UR4+0x158], UR6 ;  /* 0x0001580604ff75b2 */ /* 0x0006620008000100 */
[----:B------:R3:W1:Y:S01]  /*0a40*/  SYNCS.EXCH.64 URZ, [UR4+0x148], UR8 ;  /* 0x0001480804ff75b2 */ /* 0x0006620008000100 */
[----:B------:R3:W1:Y:S01]  /*0a50*/  SYNCS.EXCH.64 URZ, [UR4+0x160], UR6 ;  /* 0x0001600604ff75b2 */ /* 0x0006620008000100 */
[----:B------:R3:W1:Y:S01]  /*0a60*/  SYNCS.EXCH.64 URZ, [UR4+0x150], UR8 ;  /* 0x0001500804ff75b2 */ /* 0x0006620008000100 */
[----:B------:R3:W1:Y:S01]  /*0a70*/  SYNCS.EXCH.64 URZ, [UR4+0x168], UR6 ;  /* 0x0001680604ff75b2 */ /* 0x0006620008000100 */
[----:B------:R-:W-:Y:S01]  /*0a80*/  NOP ;  /* 0x0000000000007918 */ /* 0x000fe20000000000 */
.L_x_11:
[----:B------:R-:W2:Y:S01]  /*0a90*/  SHFL.IDX PT, R0, R88, RZ, 0x1f ;  /* 0x00001fff58007589 */ /* 0x000ea200000e0000 */
[----:B------:R-:W-:Y:S01]  /*0aa0*/  NOP ;  /* 0x0000000000007918 */ /* 0x000fe20000000000 */
[----:B--2---:R-:W-:-:S13]  /*0ab0*/  ISETP.NE.AND P0, PT, R0, 0x3, PT ;  /* 0x000000030000780c */ /* 0x004fda0003f05270 */
[----:B------:R-:W-:Y:S05]  /*0ac0*/  @P0 BRA `(.L_x_12) ;  /* 0x0000000000300947 */ /* 0x000fea0003800000 */
[----:B------:R-:W2:Y:S01]  /*0ad0*/  S2UR UR5, SR_CgaCtaId ;  /* 0x00000000000579c3 */ /* 0x000ea20000008800 */
[----:B---3--:R-:W-:Y:S01]  /*0ae0*/  UMOV UR4, 0x400 ;  /* 0x0000040000047882 */ /* 0x008fe20000000000 */
[----:B------:R-:W-:Y:S01]  /*0af0*/  UMOV UR6, 0x20 ;  /* 0x0000002000067882 */ /* 0x000fe20000000000 */
[----:B------:R-:W-:Y:S01]  /*0b00*/  ELECT P0, URZ, PT ;  /* 0x0000000000ff782f */ /* 0x000fe20003800000 */
[----:B------:R-:W-:-:S04]  /*0b10*/  UIADD3 UR6, UPT, UPT, -UR6, 0x100000, URZ ;  /* 0x0010000006067890 */ /* 0x000fc8000fffe1ff */
[----:B------:R-:W-:Y:S02]  /*0b20*/  USHF.L.U32 UR7, UR6, 0xb, URZ ;  /* 0x0000000b06077899 */ /* 0x000fe400080006ff */
[----:B------:R-:W-:Y:S02]  /*0b30*/  USHF.L.U32 UR6, UR6, 0x1, URZ ;  /* 0x0000000106067899 */ /* 0x000fe400080006ff */
[----:B--2---:R-:W-:Y:S01]  /*0b40*/  ULEA UR4, UR5, UR4, 0x18 ;  /* 0x0000000405047291 */ /* 0x004fe2000f8ec0ff */
[----:B------:R-:W2:Y:S11]  /*0b50*/  FENCE.VIEW.ASYNC.S ;  /* 0x00000000000073c6 */ /* 0x000eb60000000000 */
[----:B--2---:R2:W3:Y:S01]  /*0b60*/  SYNCS.EXCH.64 URZ, [UR4+0x170], UR6 ;  /* 0x0001700604ff75b2 */ /* 0x0044e20008000100 */
[----:B------:R2:W1:Y:S01]  /*0b70*/  SYNCS.EXCH.64 URZ, [UR4+0x178], UR6 ;  /* 0x0001780604ff75b2 */ /* 0x0004620008000100 */
[----:B------:R-:W-:Y:S01]  /*0b80*/  NOP ;  /* 0x0000000000007918 */ /* 0x000fe20000000000 */
.L_x_12:
[----:B------:R-:W4:Y:S01]  /*0b90*/  SHFL.IDX PT, R0, R88, RZ, 0x1f ;  /* 0x00001fff58007589 */ /* 0x000f2200000e0000 */
[----:B------:R-:W-:Y:S01]  /*0ba0*/  NOP ;  /* 0x0000000000007918 */ /* 0x000fe20000000000 */
[----:B----4-:R-:W-:-:S13]  /*0bb0*/  ISETP.NE.AND P0, PT, R0, 0x4, PT ;  /* 0x000000040000780c */ /* 0x010fda0003f05270 */
[----:B------:R-:W-:Y:S05]  /*0bc0*/  @P0 BRA `(.L_x_13) ;  /* 0x0000000000440947 */ /* 0x000fea0003800000 */
[----:B------:R-:W4:Y:S01]  /*0bd0*/  S2UR UR5, SR_CgaCtaId ;  /* 0x00000000000579c3 */ /* 0x000f220000008800 */
[----:B--23--:R-:W-:Y:S01]  /*0be0*/  UMOV UR4, 0x1e0 ;  /* 0x000001e000047882 */ /* 0x00cfe20000000000 */
[----:B------:R-:W-:Y:S01]  /*0bf0*/  UMOV UR6, 0x400 ;  /* 0x0000040000067882 */ /* 0x000fe20000000000 */
[----:B------:R-:W-:Y:S01]  /*0c00*/  USEL UR4, UR4, 0x1a0, UP3 ;  /* 0x000001a004047887 */ /* 0x000fe20009800000 */
[----:B------:R-:W-:Y:S01]  /*0c10*/  UMOV UR8, 0x1 ;  /* 0x0000000100087882 */ /* 0x000fe20000000000 */
[----:B------:R-:W-:Y:S01]  /*0c20*/  ELECT P0, URZ, PT ;  /* 0x0000000000ff782f */ /* 0x000fe20003800000 */
[----:B------:R-:W-:-:S04]  /*0c30*/  UIADD3 UR8, UPT, UPT, -UR8, 0x100000, URZ ;  /* 0x0010000008087890 */ /* 0x000fc8000fffe1ff */
[----:B------:R-:W-:Y:S02]  /*0c40*/  USHF.L.U32 UR9, UR8, 0xb, URZ ;  /* 0x0000000b08097899 */ /* 0x000fe400080006ff */
[----:B------:R-:W-:Y:S02]  /*0c50*/  USHF.L.U32 UR8, UR8, 0x1, URZ ;  /* 0x0000000108087899 */ /* 0x000fe400080006ff */
[----:B----4-:R-:W-:Y:S02]  /*0c60*/  ULEA UR6, UR5, UR6, 0x18 ;  /* 0x0000000605067291 */ /* 0x010fe4000f8ec0ff */
[----:B------:R-:W-:-:S04]  /*0c70*/  UIADD3 UR4, UPT, UPT, -UR4, 0x100000, URZ ;  /* 0x0010000004047890 */ /* 0x000fc8000fffe1ff */
[----:B------:R-:W-:Y:S02]  /*0c80*/  USHF.L.U32 UR5, UR4, 0xb, URZ ;  /* 0x0000000b04057899 */ /* 0x000fe400080006ff */
[----:B------:R-:W-:Y:S01]  /*0c90*/  USHF.L.U32 UR4, UR4, 0x1, URZ ;  /* 0x0000000104047899 */ /* 0x000fe200080006ff */
[----:B------:R-:W2:Y:S03]  /*0ca0*/  FENCE.VIEW.ASYNC.S ;  /* 0x00000000000073c6 */ /* 0x000ea60000000000 */
[----:B--2---:R4:W2:Y:S08]  /*0cb0*/  SYNCS.EXCH.64 URZ, [UR6+0x180], UR8 ;  /* 0x0001800806ff75b2 */ /* 0x0048b00008000100 */
[----:B------:R4:W3:Y:S02]  /*0cc0*/  SYNCS.EXCH.64 URZ, [UR6+0x188], UR4 ;  /* 0x0001880406ff75b2 */ /* 0x0008e40008000100 */
[----:B----4-:R-:W-:Y:S01]  /*0cd0*/  NOP ;  /* 0x0000000000007918 */ /* 0x010fe20000000000 */
.L_x_13:
[----:B------:R-:W4:Y:S01]  /*0ce0*/  SHFL.IDX PT, R0, R88, RZ, 0x1f ;  /* 0x00001fff58007589 */ /* 0x000f2200000e0000 */
[----:B------:R-:W-:Y:S01]  /*0cf0*/  ISETP.NE.OR P1, PT, RZ, UR18, !P1 ;  /* 0x00000012ff007c0c */ /* 0x000fe2000cf25670 */
[----:B------:R-:W-:Y:S01]  /*0d00*/  NOP ;  /* 0x0000000000007918 */ /* 0x000fe20000000000 */
[----:B----4-:R-:W-:-:S13]  /*0d10*/  ISETP.NE.AND P0, PT, R0, 0x5, PT ;  /* 0x000000050000780c */ /* 0x010fda0003f05270 */
[----:B------:R-:W-:Y:S05]  /*0d20*/  @P0 BRA `(.L_x_14) ;  /* 0x0000000000480947 */ /* 0x000fea0003800000 */
[----:B------:R-:W4:Y:S01]  /*0d30*/  S2UR UR5, SR_CgaCtaId ;  /* 0x00000000000579c3 */ /* 0x000f220000008800 */
[----:B--23--:R-:W-:Y:S01]  /*0d40*/  UMOV UR4, 0x400 ;  /* 0x0000040000047882 */ /* 0x00cfe20000000000 */
        /* <DEDUP_REMOVED lines=9> */
[----:B----4-:R-:W-:Y:S01]  /*0de0*/  ULEA UR4, UR5, UR4, 0x18 ;  /* 0x0000000405047291 */ /* 0x010fe2000f8ec0ff */
[----:B------:R-:W2:Y:S11]  /*0df0*/  FENCE.VIEW.ASYNC.S ;  /* 0x00000000000073c6 */ /* 0x000eb60000000000 */
[----:B--2---:R4:W2:Y:S01]  /*0e00*/  SYNCS.EXCH.64 URZ, [UR4+0x190], UR6 ;  /* 0x0001900604ff75b2 */ /* 0x0048a20008000100 */
[----:B------:R4:W3:Y:S01]  /*0e10*/  SYNCS.EXCH.64 URZ, [UR4+0x1a0], UR8 ;  /* 0x0001a00804ff75b2 */ /* 0x0008e20008000100 */
[----:B------:R4:W1:Y:S01]  /*0e20*/  SYNCS.EXCH.64 URZ, [UR4+0x198], UR6 ;  /* 0x0001980604ff75b2 */ /* 0x0008620008000100 */
[----:B------:R4:W1:Y:S02]  /*0e30*/  SYNCS.EXCH.64 URZ, [UR4+0x1a8], UR8 ;  /* 0x0001a80804ff75b2 */ /* 0x0008640008000100 */
[----:B----4-:R-:W-:Y:S01]  /*0e40*/  NOP ;  /* 0x0000000000007918 */ /* 0x010fe20000000000 */
.L_x_14:
[----:B--23--:R-:W2:Y:S01]  /*0e50*/  S2UR UR7, SR_CgaCtaId ;  /* 0x00000000000779c3 */ /* 0x00cea20000008800 */
[----:B------:R-:W-:Y:S01]  /*0e60*/  VOTEU.ALL UP0, P1 ;  /* 0x0000000000ff7886 */ /* 0x000fe20000800000 */
[----:B------:R-:W-:Y:S01]  /*0e70*/  UMOV UR4, 0x20 ;  /* 0x0000002000047882 */ /* 0x000fe20000000000 */
[----:B------:R-:W-:Y:S01]  /*0e80*/  NOP ;  /* 0x0000000000007918 */ /* 0x000fe20000000000 */
[----:B-1----:R-:W-:Y:S01]  /*0e90*/  LOP3.LUT R3, R95, 0x1f, RZ, 0xc0, !PT ;  /* 0x0000001f5f037812 */ /* 0x002fe200078ec0ff */
[----:B------:R-:W-:Y:S01]  /*0ea0*/  UISETP.NE.AND UP4, UPT, UR18, URZ, UPT ;  /* 0x000000ff1200728c */ /* 0x000fe2000bf85270 */
[----:B------:R-:W-:Y:S01]  /*0eb0*/  @!UP0 UMOV UR6, 0x400 ;  /* 0x0000040000068882 */ /* 0x000fe20000000000 */
[----:B------:R-:W-:-:S04]  /*0ec0*/  @!UP0 UIADD3 UR4, UPT, UPT, -UR4, 0x100000, URZ ;  /* 0x0010000004048890 */ /* 0x000fc8000fffe1ff */
[----:B------:R-:W-:Y:S02]  /*0ed0*/  @!UP0 USHF.L.U32 UR5, UR4, 0xb, URZ ;  /* 0x0000000b04058899 */ /* 0x000fe400080006ff */
[----:B------:R-:W-:Y:S02]  /*0ee0*/  @!UP0 USHF.L.U32 UR4, UR4, 0x1, URZ ;  /* 0x0000000104048899 */ /* 0x000fe400080006ff */
[----:B--2---:R-:W-:Y:S01]  /*0ef0*/  @!UP0 ULEA UR6, UR7, UR6, 0x18 ;  /* 0x0000000607068291 */ /* 0x004fe2000f8ec0ff */
[----:B------:R-:W1:Y:S01]  /*0f00*/  LDCU UR7, c[0x0][0x36c] ;  /* 0x00006d80ff0777ac */ /* 0x000e620008000800 */
[----:B------:R-:W-:Y:S01]  /*0f10*/  VOTEU.ALL UP0, P1 ;  /* 0x0000000000ff7886 */ /* 0x000fe20000800000 */
[----:B------:R-:W2:Y:S09]  /*0f20*/  FENCE.VIEW.ASYNC.S ;  /* 0x00000000000073c6 */ /* 0x000eb20000000000 */
[----:B--2---:R2:W3:Y:S01]  /*0f30*/  @!UP0 SYNCS.EXCH.64 URZ, [UR6+0x1b0], UR4 ;  /* 0x0001b00406ff85b2 */ /* 0x0044e20008000100 */
[----:B-1----:R-:W-:-:S09]  /*0f40*/  UISETP.EQ.U32.AND UP6, UPT, UR7, 0x1, UPT ;  /* 0x000000010700788c */ /* 0x002fd2000bfc2070 */
[----:B--2---:R-:W-:Y:S05]  /*0f50*/  BRA.U !UP6, `(.L_x_15) ;  /* 0x000000010e087547 */ /* 0x004fea000b800000 */
[----:B---3--:R-:W-:Y:S01]  /*0f60*/  UCGABAR_ARV ;  /* 0x00000000000079c7 */ /* 0x008fe20008000000 */
[----:B------:R-:W-:Y:S05]  /*0f70*/  BRA `(.L_x_16) ;  /* 0x0000000000047947 */ /* 0x000fea0003800000 */
.L_x_15:
[----:B---3--:R-:W-:Y:S01]  /*0f80*/  NOP ;  /* 0x0000000000007918 */ /* 0x008fe20000000000 */
.L_x_16:
[----:B------:R-:W1:Y:S01]  /*0f90*/  S2UR UR20, SR_CTAID.X ;  /* 0x00000000001479c3 */ /* 0x000e620000002500 */
[----:B------:R-:W-:-:S05]  /*0fa0*/  CS2R.32 R93, SR_CgaSize ;  /* 0x00000000005d7805 */ /* 0x000fca0000008a00 */
[----:B------:R-:W-:-:S05]  /*0fb0*/  IMAD R93, R93, -0xa0, RZ ;  /* 0xffffff605d5d7824 */ /* 0x000fca00078e02ff */
[----:B------:R-:W-:-:S14]  /*0fc0*/  R2UR UR5, R93 ;  /* 0x000000005d0572ca */ /* 0x000fdc00000e0000 */
[----:B------:R-:W2:Y:S01]  /*0fd0*/  LDCU UR5, c[0x0][UR5+0x2b0] ;  /* 0x00005600050577ac */ /* 0x000ea20008000800 */
[----:B------:R-:W-:-:S05]  /*0fe0*/  CS2R.32 R93, SR_CgaSize ;  /* 0x00000000005d7805 */ /* 0x000fca0000008a00 */
[----:B------:R-:W-:-:S05]  /*0ff0*/  IMAD R93, R93, -0xa0, RZ ;  /* 0xffffff605d5d7824 */ /* 0x000fca00078e02ff */
[----:B------:R-:W-:-:S14]  /*1000*/  R2UR UR4, R93 ;  /* 0x000000005d0472ca */ /* 0x000fdc00000e0000 */
[----:B------:R-:W3:Y:S01]  /*1010*/  LDCU UR4, c[0x0][UR4+0x2b4] ;  /* 0x00005680040477ac */ /* 0x000ee20008000800 */
[----:B------:R-:W4:Y:S01]  /*1020*/  S2UR UR23, SR_CTAID.Y ;  /* 0x00000000001779c3 */ /* 0x000f220000002600 */
[----:B------:R-:W-:-:S05]  /*1030*/  CS2R.32 R93, SR_CgaSize ;  /* 0x00000000005d7805 */ /* 0x000fca0000008a00 */
[----:B------:R-:W-:-:S05]  /*1040*/  IMAD R93, R93, -0xa0, RZ ;  /* 0xffffff605d5d7824 */ /* 0x000fca00078e02ff */
[----:B------:R-:W-:-:S14]  /*1050*/  R2UR UR7, R93 ;  /* 0x000000005d0772ca */ /* 0x000fdc00000e0000 */
[----:B------:R-:W3:Y:S01]  /*1060*/  LDCU UR7, c[0x0][UR7+0x2a0] ;  /* 0x00005400070777ac */ /* 0x000ee20008000800 */
[----:B------:R-:W-:-:S05]  /*1070*/  CS2R.32 R93, SR_CgaSize ;  /* 0x00000000005d7805 */ /* 0x000fca0000008a00 */
[----:B------:R-:W-:-:S05]  /*1080*/  IMAD R93, R93, -0xa0, RZ ;  /* 0xffffff605d5d7824 */ /* 0x000fca00078e02ff */
[----:B------:R-:W-:-:S14]  /*1090*/  R2UR UR8, R93 ;  /* 0x000000005d0872ca */ /* 0x000fdc00000e0000 */
[----:B------:R-:W3:Y:S01]  /*10a0*/  LDCU UR8, c[0x0][UR8+0x2a4] ;  /* 0x00005480080877ac */ /* 0x000ee20008000800 */
[----:B------:R-:W3:Y:S01]  /*10b0*/  LDCU UR19, c[0x0][0xc24] ;  /* 0x00018480ff1377ac */ /* 0x000ee20008000800 */
[----:B------:R-:W3:Y:S01]  /*10c0*/  LDCU UR39, c[0x0][0xc24] ;  /* 0x00018480ff2777ac */ /* 0x000ee20008000800 */
[----:B-1----:R-:W-:Y:S01]  /*10d0*/  I2FP.F32.U32 R2, UR20 ;  /* 0x0000001400027c45 */ /* 0x002fe20008201000 */
[----:B------:R-:W1:Y:S04]  /*10e0*/  LDCU UR24, c[0x0][0xc30] ;  /* 0x00018600ff1877ac */ /* 0x000e680008000800 */
[----:B--2---:R-:W-:Y:S01]  /*10f0*/  FMUL R2, R2, UR5 ;  /* 0x0000000502027c20 */ /* 0x004fe20008400000 */
[----:B----4-:R-:W-:-:S05]  /*1100*/  I2FP.F32.U32 R0, UR23 ;  /* 0x0000001700007c45 */ /* 0x010fca0008201000 */
[----:B------:R-:W2:Y:S01]  /*1110*/  F2I.U32.TRUNC.NTZ R2, R2 ;  /* 0x0000000200027305 */ /* 0x000ea2000020f000 */
[----:B---3--:R-:W-:-:S07]  /*1120*/  FMUL R0, R0, UR4 ;  /* 0x0000000400007c20 */ /* 0x008fce0008400000 */
[----:B------:R-:W3:Y:S01]  /*1130*/  F2I.U32.TRUNC.NTZ R0, R0 ;  /* 0x0000000000007305 */ /* 0x000ee2000020f000 */
[----:B--2---:R-:W-:Y:S02]  /*1140*/  R2UR UR4, R2 ;  /* 0x00000000020472ca */ /* 0x004fe400000e0000 */
[----:B------:R-:W-:Y:S02]  /*1150*/  PRMT R2, RZ, 0x7610, R2 ;  /* 0x00007610ff027816 */ /* 0x000fe40000000002 */
[----:B---3--:R-:W-:Y:S02]  /*1160*/  R2UR UR6, R0 ;  /* 0x00000000000672ca */ /* 0x008fe400000e0000 */
[----:B------:R-:W-:-:S07]  /*1170*/  PRMT R0, RZ, 0x7610, R0 ;  /* 0x00007610ff007816 */ /* 0x000fce0000000000 */
[----:B------:R-:W-:-:S04]  /*1180*/  UIADD3 UR5, UPT, UPT, -UR4, URZ, URZ ;  /* 0x000000ff04057290 */ /* 0x000fc8000fffe1ff */
[----:B------:R-:W-:Y:S02]  /*1190*/  UIMAD UR5, UR7, UR5, UR20 ;  /* 0x00000005070572a4 */ /* 0x000fe4000f8e0214 */
[----:B------:R-:W-:-:S04]  /*11a0*/  UIADD3 UR4, UPT, UPT, -UR6, URZ, URZ ;  /* 0x000000ff06047290 */ /* 0x000fc8000fffe1ff */
[----:B------:R-:W-:Y:S01]  /*11b0*/  IMAD.U32 R93, RZ, RZ, UR5 ;  /* 0x00000005ff5d7e24 */ /* 0x000fe2000f8e00ff */
[----:B------:R-:W-:-:S06]  /*11c0*/  UIMAD UR4, UR8, UR4, UR23 ;  /* 0x00000004080472a4 */ /* 0x000fcc000f8e0217 */
[----:B------:R-:W-:Y:S01]  /*11d0*/  IMAD.U32 R92, RZ, RZ, UR4 ;  /* 0x00000004ff5c7e24 */ /* 0x000fe2000f8e00ff */
[----:B-1----:R-:W-:Y:S06]  /*11e0*/  BRA.U UP4, `(.L_x_17) ;  /* 0x0000000104307547 */ /* 0x002fec000b800000 */
[----:B------:R-:W-:Y:S01]  /*11f0*/  R2UR UR5, R92 ;  /* 0x000000005c0572ca */ /* 0x000fe200000e0000 */
[----:B------:R-:W-:Y:S01]  /*1200*/  UMOV UR7, 0x3 ;  /* 0x0000000300077882 */ /* 0x000fe20000000000 */
[----:B------:R-:W-:-:S11]  /*1210*/  R2UR UR4, R93 ;  /* 0x000000005d0472ca */ /* 0x000fd600000e0000 */
[----:B------:R-:W-:-:S04]  /*1220*/  UISETP.NE.AND UP0, UPT, UR5, URZ, UPT ;  /* 0x000000ff0500728c */ /* 0x000fc8000bf05270 */
[----:B------:R-:W-:Y:S02]  /*1230*/  UISETP.LT.U32.OR UP0, UPT, UR4, 0x2, !UP0 ;  /* 0x000000020400788c */ /* 0x000fe4000c701470 */
[----:B------:R-:W-:Y:S02]  /*1240*/  ULOP3.LUT UR4, UR4, 0xfffffffe, URZ, 0xc0, !UPT ;  /* 0xfffffffe04047892 */ /* 0x000fe4000f8ec0ff */
[----:B------:R-:W-:Y:S02]  /*1250*/  USEL UR6, URZ, 0x1, !UP0 ;  /* 0x00000001ff067887 */ /* 0x000fe4000c000000 */
[----:B------:R-:W-:Y:S02]  /*1260*/  USEL UR5, URZ, 0x2, !UP0 ;  /* 0x00000002ff057887 */ /* 0x000fe4000c000000 */
[----:B------:R-:W-:Y:S02]  /*1270*/  USHF.L.U32 UR4, UR7, UR4, URZ ;  /* 0x0000000407047299 */ /* 0x000fe400080006ff */
[----:B------:R-:W-:-:S04]  /*1280*/  UIADD3 UR5, UPT, UPT, UR6, UR5, URZ ;  /* 0x0000000506057290 */ /* 0x000fc8000fffe0ff */
[----:B------:R-:W-:Y:S02]  /*1290*/  IMAD.U32 R0, RZ, RZ, UR4 ;  /* 0x00000004ff007e24 */ /* 0x000fe4000f8e00ff */
[----:B------:R-:W-:-:S07]  /*12a0*/  IMAD.U32 R2, RZ, RZ, UR5 ;  /* 0x00000005ff027e24 */ /* 0x000fce000f8e00ff */
.L_x_17:
[----:B------:R-:W1:Y:S01]  /*12b0*/  S2UR UR54, SR_CTAID.Z ;  /* 0x00000000003679c3 */ /* 0x000e620000002700 */
[----:B------:R-:W-:Y:S01]  /*12c0*/  UISETP.GE.AND UP0, UPT, UR19, 0x1, UPT ;  /* 0x000000011300788c */ /* 0x000fe2000bf06270 */
[----:B------:R-:W-:-:S08]  /*12d0*/  UMOV UR53, UR20 ;  /* 0x0000001400357c82 */ /* 0x000fd00008000000 */
[----:B------:R-:W-:Y:S05]  /*12e0*/  BRA.U !UP0, `(.L_x_18) ;  /* 0x0000000108d47547 */ /* 0x000fea000b800000 */
[----:B------:R-:W2:Y:S01]  /*12f0*/  LDCU.128 UR12, c[0x0][0xc10] ;  /* 0x00018200ff0c77ac */ /* 0x000ea20008000c00 */
[----:B------:R-:W3:Y:S01]  /*1300*/  LDCU UR21, c[0x0][0xc0c] ;  /* 0x00018180ff1577ac */ /* 0x000ee20008000800 */
[----:B------:R-:W4:Y:S01]  /*1310*/  LDCU UR6, c[0x0][0x370] ;  /* 0x00006e00ff0677ac */ /* 0x000f220008000800 */
[----:B------:R-:W1:Y:S01]  /*1320*/  LDCU UR7, c[0x0][0x374] ;  /* 0x00006e80ff0777ac */ /* 0x000e620008000800 */
[----:B------:R-:W1:Y:S01]  /*1330*/  LDCU UR22, c[0x0][0xc20] ;  /* 0x00018400ff1677ac */ /* 0x000e620008000800 */
[----:B--2---:R-:W-:Y:S02]  /*1340*/  UIMAD.WIDE.U32 UR4, UR20, UR12, URZ ;  /* 0x0000000c140472a5 */ /* 0x004fe4000f8e00ff */
[----:B---3--:R-:W-:Y:S01]  /*1350*/  UISETP.NE.AND UP0, UPT, UR21, 0x1, UPT ;  /* 0x000000011500788c */ /* 0x008fe2000bf05270 */
[----:B------:R-:W2:Y:S01]  /*1360*/  LDCU.64 UR8, c[0x0][0xc28] ;  /* 0x00018500ff0877ac */ /* 0x000ea20008000a00 */
[----:B----4-:R-:W-:-:S03]  /*1370*/  UIMAD.WIDE.U32 UR10, UR6, UR12, URZ ;  /* 0x0000000c060a72a5 */ /* 0x010fc6000f8e00ff */
[----:B------:R-:W-:Y:S01]  /*1380*/  UMOV UR4, UR5 ;  /* 0x0000000500047c82 */ /* 0x000fe20008000000 */
[----:B------:R-:W-:Y:S02]  /*1390*/  UISETP.NE.AND UP2, UPT, UR19, 0x1, UPT ;  /* 0x000000011300788c */ /* 0x000fe4000bf45270 */
[----:B------:R-:W-:Y:S01]  /*13a0*/  USHF.R.U32.HI UR4, URZ, UR13, UR4 ;  /* 0x0000000dff047299 */ /* 0x000fe20008011604 */
[----:B------:R-:W-:Y:S01]  /*13b0*/  UMOV UR10, UR11 ;  /* 0x0000000b000a7c82 */ /* 0x000fe20008000000 */
[----:B------:R-:W-:Y:S02]  /*13c0*/  UIMAD.WIDE.U32 UR16, UR23, UR15, URZ ;  /* 0x0000000f171072a5 */ /* 0x000fe4000f8e00ff */
[----:B------:R-:W-:Y:S02]  /*13d0*/  USEL UR5, UR20, UR4, !UP0 ;  /* 0x0000000414057287 */ /* 0x000fe4000c000000 */
[----:B------:R-:W-:Y:S02]  /*13e0*/  @UP0 USHF.R.U32.HI UR6, URZ, UR13, UR10 ;  /* 0x0000000dff060299 */ /* 0x000fe4000801160a */
[----:B------:R-:W-:-:S02]  /*13f0*/  UISETP.NE.AND UP0, UPT, UR14, 0x1, UPT ;  /* 0x000000010e00788c */ /* 0x000fc4000bf05270 */
[----:B-1----:R-:W-:Y:S02]  /*1400*/  UIMAD.WIDE.U32 UR10, UR7, UR15, URZ ;  /* 0x0000000f070a72a5 */ /* 0x002fe4000f8e00ff */
[----:B--2---:R-:W-:Y:S01]  /*1410*/  UIMAD.WIDE.U32 UR12, UR6, UR8, URZ ;  /* 0x00000008060c72a5 */ /* 0x004fe2000f8e00ff */
[----:B------:R-:W-:Y:S01]  /*1420*/  UMOV UR4, UR17 ;  /* 0x0000001100047c82 */ /* 0x000fe20008000000 */
[----:B------:R-:W-:-:S03]  /*1430*/  UIADD3 UR53, UPT, UPT, -UR5, URZ, URZ ;  /* 0x000000ff05357290 */ /* 0x000fc6000fffe1ff */
[----:B------:R-:W-:Y:S01]  /*1440*/  UMOV UR10, UR11 ;  /* 0x0000000b000a7c82 */ /* 0x000fe20008000000 */
[----:B------:R-:W-:Y:S02]  /*1450*/  USHF.R.U32.HI UR4, URZ, UR22, UR4 ;  /* 0x00000016ff047299 */ /* 0x000fe40008011604 */
[----:B------:R-:W-:Y:S01]  /*1460*/  @UP0 USHF.R.U32.HI UR7, URZ, UR22, UR10 ;  /* 0x00000016ff070299 */ /* 0x000fe2000801160a */
[----:B------:R-:W-:Y:S01]  /*1470*/  UMOV UR12, UR13 ;  /* 0x0000000d000c7c82 */ /* 0x000fe20008000000 */
[----:B------:R-:W-:Y:S02]  /*1480*/  USEL UR4, UR23, UR4, !UP0 ;  /* 0x0000000417047287 */ /* 0x000fe4000c000000 */
[----:B------:R-:W-:Y:S02]  /*1490*/  UIMAD.WIDE.U32 UR10, UR7, UR8, URZ ;  /* 0x00000008070a72a5 */ /* 0x000fe4000f8e00ff */
[----:B------:R-:W-:Y:S02]  /*14a0*/  @UP2 USHF.R.U32.HI UR6, URZ, UR9, UR12 ;  /* 0x00000009ff062299 */ /* 0x000fe4000801160c */
[----:B------:R-:W-:-:S02]  /*14b0*/  UIMAD.WIDE.U32 UR12, UR4, UR8, URZ ;  /* 0x00000008040c72a5 */ /* 0x000fc4000f8e00ff */
[----:B------:R-:W-:Y:S01]  /*14c0*/  UIMAD UR53, UR21, UR53, UR20 ;  /* 0x00000035153572a4 */ /* 0x000fe2000f8e0214 */
[----:B------:R-:W-:Y:S02]  /*14d0*/  UMOV UR10, UR11 ;  /* 0x0000000b000a7c82 */ /* 0x000fe40008000000 */
[----:B------:R-:W-:Y:S02]  /*14e0*/  @UP2 USHF.R.U32.HI UR7, URZ, UR9, UR10 ;  /* 0x00000009ff072299 */ /* 0x000fe4000801160a */
[----:B------:R-:W-:Y:S02]  /*14f0*/  UIMAD UR10, UR6, UR19, URZ ;  /* 0x00000013060a72a4 */ /* 0x000fe4000f8e02ff */
[----:B------:R-:W-:-:S04]  /*1500*/  UIMAD UR7, UR7, UR19, URZ ;  /* 0x00000013070772a4 */ /* 0x000fc8000f8e02ff */
[----:B------:R-:W-:-:S03]  /*1510*/  UISETP.GE.AND UP0, UPT, UR4, UR7, UPT ;  /* 0x000000070400728c */ /* 0x000fc6000bf06270 */
[----:B------:R-:W-:Y:S01]  /*1520*/  UMOV UR7, UR13 ;  /* 0x0000000d00077c82 */ /* 0x000fe20008000000 */
[----:B------:R-:W-:Y:S02]  /*1530*/  UISETP.GE.OR UP0, UPT, UR5, UR10, UP0 ;  /* 0x0000000a0500728c */ /* 0x000fe40008706670 */
[----:B------:R-:W-:Y:S02]  /*1540*/  UIMAD.WIDE.U32 UR10, UR5, UR8, URZ ;  /* 0x00000008050a72a5 */ /* 0x000fe4000f8e00ff */
[----:B------:R-:W-:Y:S02]  /*1550*/  USHF.R.U32.HI UR7, URZ, UR9, UR7 ;  /* 0x00000009ff077299 */ /* 0x000fe40008011607 */
[----:B------:R-:W-:Y:S02]  /*1560*/  UIADD3 UR10, UPT, UPT, -UR4, URZ, URZ ;  /* 0x000000ff040a7290 */ /* 0x000fe4000fffe1ff */
[----:B------:R-:W-:Y:S02]  /*1570*/  USEL UR7, UR4, UR7, !UP2 ;  /* 0x0000000704077287 */ /* 0x000fe4000d000000 */
[----:B------:R-:W-:Y:S01]  /*1580*/  UIMAD UR10, UR14, UR10, UR23 ;  /* 0x0000000a0e0a72a4 */ /* 0x000fe2000f8e0217 */
[----:B------:R-:W-:-:S02]  /*1590*/  @!UP0 UMOV UR8, UR11 ;  /* 0x0000000b00088c82 */ /* 0x000fc40008000000 */
[----:B------:R-:W-:Y:S02]  /*15a0*/  @!UP0 USHF.R.U32.HI UR8, URZ, UR9, UR8 ;  /* 0x00000009ff088299 */ /* 0x000fe40008011608 */
[----:B------:R-:W-:Y:S02]  /*15b0*/  UIADD3 UR9, UPT, UPT, -UR7, URZ, URZ ;  /* 0x000000ff07097290 */ /* 0x000fe4000fffe1ff */
[----:B------:R-:W-:Y:S02]  /*15c0*/  @!UP0 USEL UR8, UR5, UR8, !UP2 ;  /* 0x0000000805088287 */ /* 0x000fe4000d000000 */
[----:B------:R-:W-:Y:S02]  /*15d0*/  UIMAD UR9, UR19, UR9, UR4 ;  /* 0x00000009130972a4 */ /* 0x000fe4000f8e0204 */
[----:B------:R-:W-:Y:S02]  /*15e0*/  @!UP0 UIADD3 UR7, UPT, UPT, UR7, -UR8, URZ ;  /* 0x8000000807078290 */ /* 0x000fe4000fffe0ff */
[----:B------:R-:W-:-:S02]  /*15f0*/  @!UP0 UIMAD UR6, UR9, UR6, UR8 ;  /* 0x00000006090682a4 */ /* 0x000fc4000f8e0208 */
[----:B------:R-:W-:-:S04]  /*1600*/  @!UP0 UIMAD UR4, UR7, UR19, UR5 ;  /* 0x00000013070482a4 */ /* 0x000fc8000f8e0205 */
[----:B------:R-:W-:Y:S01]  /*1610*/  UIMAD UR23, UR4, UR14, UR10 ;  /* 0x0000000e041772a4 */ /* 0x000fe2000f8e020a */
[----:B------:R-:W-:Y:S02]  /*1620*/  @!UP0 UMOV UR5, UR6 ;  /* 0x0000000600058c82 */ /* 0x000fe40008000000 */
[----:B------:R-:W-:-:S12]  /*1630*/  UIMAD UR53, UR5, UR21, UR53 ;  /* 0x00000015053572a4 */ /* 0x000fd8000f8e0235 */
.L_x_18:
[----:B------:R-:W-:-:S09]  /*1640*/  UISETP.NE.AND UP0, UPT, UR24, 0x1, UPT ;  /* 0x000000011800788c */ /* 0x000fd2000bf05270 */
[----:B------:R-:W-:Y:S05]  /*1650*/  BRA.U UP0, `(.L_x_19) ;  /* 0x0000000100407547 */ /* 0x000fea000b800000 */
[----:B------:R-:W2:Y:S01]  /*1660*/  LDCU.128 UR8, c[0x0][0xc10] ;  /* 0x00018200ff0877ac */ /* 0x000ea20008000c00 */
[----:B------:R-:W3:Y:S01]  /*1670*/  LDCU UR12, c[0x0][0xc0c] ;  /* 0x00018180ff0c77ac */ /* 0x000ee20008000800 */
[----:B------:R-:W4:Y:S01]  /*1680*/  LDCU UR13, c[0x0][0xc20] ;  /* 0x00018400ff0d77ac */ /* 0x000f220008000800 */
[----:B--2---:R-:W-:Y:S02]  /*1690*/  UIMAD.WIDE.U32 UR4, UR53, UR8, URZ ;  /* 0x00000008350472a5 */ /* 0x004fe4000f8e00ff */
[----:B------:R-:W-:Y:S02]  /*16a0*/  UIMAD.WIDE.U32 UR6, UR23, UR11, URZ ;  /* 0x0000000b170672a5 */ /* 0x000fe4000f8e00ff */
[----:B---3--:R-:W-:Y:S02]  /*16b0*/  UISETP.NE.AND UP0, UPT, UR12, 0x1, UPT ;  /* 0x000000010c00788c */ /* 0x008fe4000bf05270 */
[----:B------:R-:W-:-:S03]  /*16c0*/  USHF.R.U32.HI UR5, URZ, UR9, UR5 ;  /* 0x00000009ff057299 */ /* 0x000fc60008011605 */
[----:B------:R-:W-:Y:S01]  /*16d0*/  UMOV UR4, UR7 ;  /* 0x0000000700047c82 */ /* 0x000fe20008000000 */
[----:B------:R-:W-:Y:S02]  /*16e0*/  USEL UR5, UR53, UR5, !UP0 ;  /* 0x0000000535057287 */ /* 0x000fe4000c000000 */
[----:B------:R-:W-:Y:S02]  /*16f0*/  UISETP.NE.AND UP0, UPT, UR10, 0x1, UPT ;  /* 0x000000010a00788c */ /* 0x000fe4000bf05270 */
[----:B----4-:R-:W-:-:S04]  /*1700*/  USHF.R.U32.HI UR4, URZ, UR13, UR4 ;  /* 0x0000000dff047299 */ /* 0x010fc80008011604 */
[----:B------:R-:W-:-:S04]  /*1710*/  USEL UR4, UR23, UR4, !UP0 ;  /* 0x0000000417047287 */ /* 0x000fc8000c000000 */
[----:B------:R-:W-:Y:S02]  /*1720*/  UIADD3 UR6, UPT, UPT, -UR4, UR5, URZ ;  /* 0x0000000504067290 */ /* 0x000fe4000fffe1ff */
[----:B------:R-:W-:Y:S02]  /*1730*/  UIADD3 UR4, UPT, UPT, UR4, -UR5, URZ ;  /* 0x8000000504047290 */ /* 0x000fe4000fffe0ff */
[----:B------:R-:W-:Y:S02]  /*1740*/  UIMAD UR23, UR6, UR10, UR23 ;  /* 0x0000000a061772a4 */ /* 0x000fe4000f8e0217 */
[----:B------:R-:W-:-:S12]  /*1750*/  UIMAD UR53, UR4, UR12, UR53 ;  /* 0x0000000c043572a4 */ /* 0x000fd8000f8e0235 */
.L_x_19:
[----:B------:R-:W-:Y:S05]  /*1760*/  BRA.U !UP6, `(.L_x_20) ;  /* 0x000000010e0c7547 */ /* 0x000fea000b800000 */
[----:B------:R-:W-:Y:S01]  /*1770*/  UCGABAR_WAIT ;  /* 0x0000000000007dc7 */ /* 0x000fe20008000000 */
[----:B------:R-:W-:Y:S01]  /*1780*/  CCTL.IVALL ;  /* 0x00000000ff00798f */ /* 0x000fe20002000000 */
[----:B------:R-:W-:Y:S05]  /*1790*/  BRA `(.L_x_21) ;  /* 0x0000000000047947 */ /* 0x000fea0003800000 */
.L_x_20:
[----:B------:R-:W-:Y:S06]  /*17a0*/  BAR.SYNC.DEFER_BLOCKING 0x0 ;  /* 0x0000000000007b1d */ /* 0x000fec0000010000 */
.L_x_21:
[----:B------:R-:W-:Y:S05]  /*17b0*/  BRA.U UP5, `(.L_x_22) ;  /* 0x0000002505007547 */ /* 0x000fea000b800000 */
[----:B------:R-:W2:Y:S01]  /*17c0*/  LDCU UR5, c[0x0][0x388] ;  /* 0x00007100ff0577ac */ /* 0x000ea20008000800 */
[----:B------:R-:W-:Y:S01]  /*17d0*/  PLOP3.LUT P1, PT, PT, PT, UP3, 0x80, 0x8 ;  /* 0x000000000008781c */ /* 0x000fe20003f2f038 */
[----:B------:R-:W-:Y:S01]  /*17e0*/  IMAD.MOV.U32 R2, RZ, RZ, RZ ;  /* 0x000000ffff027224 */ /* 0x000fe200078e00ff */
[----:B------:R-:W-:Y:S01]  /*17f0*/  ISETP.EQ.OR P2, PT, R3, RZ, P3 ;  /* 0x000000ff0300720c */ /* 0x000fe20001f42670 */
[----:B------:R-:W3:Y:S01]  /*1800*/  LDCU UR8, c[0x0][0x38c] ;  /* 0x00007180ff0877ac */ /* 0x000ee20008000800 */
[----:B------:R-:W-:Y:S01]  /*1810*/  PLOP3.LUT P1, PT, P1, PT, PT, 0x8, 0x80 ;  /* 0x000000000080781c */ /* 0x000fe20000f2e170 */
[----:B------:R-:W4:Y:S01]  /*1820*/  LDCU.64 UR6, c[0x0][0x390] ;  /* 0x00007200ff0677ac */ /* 0x000f220008000a00 */
[----:B------:R-:W-:Y:S01]  /*1830*/  UISETP.NE.AND UP1, UPT, UR18, URZ, UPT ;  /* 0x000000ff1200728c */ /* 0x000fe2000bf25270 */
[----:B-1----:R-:W1:Y:S01]  /*1840*/  LDCU UR54, c[0x0][0x370] ;  /* 0x00006e00ff3677ac */ /* 0x002e620008000800 */
[----:B--2---:R-:W-:Y:S01]  /*1850*/  UIADD3 UR5, UPT, UPT, UR5, 0x1f, URZ ;  /* 0x0000001f05057890 */ /* 0x004fe2000fffe0ff */
[----:B------:R-:W2:Y:S03]  /*1860*/  LDCU.64 UR46, c[0x0][0x348] ;  /* 0x00006900ff2e77ac */ /* 0x000ea60008000a00 */
[----:B------:R-:W-:-:S02]  /*1870*/  USHF.R.S32.HI UR4, URZ, 0x1f, UR5 ;  /* 0x0000001fff047899 */ /* 0x000fc40008011405 */
[----:B------:R-:W-:Y:S02]  /*1880*/  USHF.L.U32 UR58, UR20, 0x7, URZ ;  /* 0x00000007143a7899 */ /* 0x000fe400080006ff */
[----:B------:R-:W-:Y:S02]  /*1890*/  ULEA.HI UR4, UR4, UR5, URZ, 0x5 ;  /* 0x0000000504047291 */ /* 0x000fe4000f8f28ff */
[----:B------:R-:W-:Y:S02]  /*18a0*/  USHF.L.U32 UR5, UR20, 0x5, URZ ;  /* 0x0000000514057899 */ /* 0x000fe400080006ff */
[----:B------:R-:W-:Y:S02]  /*18b0*/  USHF.R.S32.HI UR4, URZ, 0x5, UR4 ;  /* 0x00000005ff047899 */ /* 0x000fe40008011404 */
[----:B------:R-:W-:Y:S02]  /*18c0*/  ULOP3.LUT UR57, UR5, 0x20, URZ, 0xc0, !UPT ;  /* 0x0000002005397892 */ /* 0x000fe4000f8ec0ff */
[----:B---3--:R-:W-:Y:S01]  /*18d0*/  UIMAD UR4, UR4, UR8, URZ ;  /* 0x00000008040472a4 */ /* 0x008fe2000f8e02ff */
[----:B------:R-:W3:Y:S03]  /*18e0*/  LDCU UR52, c[0x0][0x374] ;  /* 0x00006e80ff3477ac */ /* 0x000ee60008000800 */
[----:B----4-:R-:W-:-:S02]  /*18f0*/  UIMAD UR4, UR4, UR6, URZ ;  /* 0x00000006040472a4 */ /* 0x010fc4000f8e02ff */
[----:B------:R-:W-:Y:S02]  /*1900*/  USEL UR38, UR38, 0x2, UP1 ;  /* 0x0000000226267887 */ /* 0x000fe40008800000 */
[----:B------:R-:W-:Y:S01]  /*1910*/  UIMAD UR55, UR4, UR7, URZ ;  /* 0x00000007043772a4 */ /* 0x000fe2000f8e02ff */
[----:B------:R-:W-:Y:S01]  /*1920*/  UMOV UR27, 0x1 ;  /* 0x00000001001b7882 */ /* 0x000fe20000000000 */
[----:B------:R-:W-:Y:S02]  /*1930*/  UMOV UR31, URZ ;  /* 0x000000ff001f7c82 */ /* 0x000fe40008000000 */
[----:B------:R-:W-:Y:S02]  /*1940*/  UISETP.NE.AND UP2, UPT, UR55, URZ, UPT ;  /* 0x000000ff3700728c */ /* 0x000fe4000bf45270 */
[----:B------:R-:W-:Y:S01]  /*1950*/  UISETP.LT.U32.AND UP0, UPT, UR55, 0x14, UPT ;  /* 0x000000143700788c */ /* 0x000fe2000bf01070 */
[----:B------:R-:W-:Y:S01]  /*1960*/  UMOV UR36, URZ ;  /* 0x000000ff00247c82 */ /* 0x000fe20008000000 */
[----:B------:R-:W-:-:S02]  /*1970*/  UMOV UR42, URZ ;  /* 0x000000ff002a7c82 */ /* 0x000fc40008000000 */
[----:B------:R-:W-:-:S04]  /*1980*/  USEL UR4, UR55, 0x14, UP0 ;  /* 0x0000001437047887 */ /* 0x000fc80008000000 */
[----:B------:R-:W-:Y:S02]  /*1990*/  UIADD3 UR5, UPT, UPT, UR4, -0x1, URZ ;  /* 0xffffffff04057890 */ /* 0x000fe4000fffe0ff */
[----:B------:R-:W-:Y:S02]  /*19a0*/  @!UP2 UIADD3 UR5, UPT, UPT, UR4, URZ, URZ ;  /* 0x000000ff0405a290 */ /* 0x000fe4000fffe0ff */
[----:B------:R-:W-:Y:S02]  /*19b0*/  UIADD3 UR51, UPT, UPT, UR55, -UR4, URZ ;  /* 0x8000000437337290 */ /* 0x000fe4000fffe0ff */
[----:B-123--:R-:W-:-:S12]  /*19c0*/  UIADD3 UR56, UPT, UPT, UR5, 0x1, URZ ;  /* 0x0000000105387890 */ /* 0x00efd8000fffe0ff */
.L_x_40:
[----:B------:R-:W1:Y:S01]  /*19d0*/  S2UR UR30, SR_CgaCtaId ;  /* 0x00000000001e79c3 */ /* 0x000e620000008800 */
[----:B------:R-:W-:Y:S01]  /*19e0*/  UMOV UR4, 0x400 ;  /* 0x0000040000047882 */ /* 0x000fe20000000000 */
[----:B------:R-:W-:Y:S01]  /*19f0*/  MOV R0, UR27 ;  /* 0x0000001b00007c02 */ /* 0x000fe20008000f00 */
[----:B------:R-:W-:Y:S02]  /*1a00*/  UISETP.NE.AND UP0, UPT, UR55, URZ, UPT ;  /* 0x000000ff3700728c */ /* 0x000fe4000bf05270 */
[----:B------:R-:W-:Y:S01]  /*1a10*/  ULEA UR18, UR23, UR57, 0x6 ;  /* 0x0000003917127291 */ /* 0x000fe2000f8e30ff */
[----:B------:R-:W-:Y:S01]  /*1a20*/  SHF.L.U32 R0, R0, 0x1f, RZ ;  /* 0x0000001f00007819 */ /* 0x000fe200000006ff */
[----:B------:R-:W-:Y:S01]  /*1a30*/  UMOV UR28, URZ ;  /* 0x000000ff001c7c82 */ /* 0x000fe20008000000 */
[----:B------:R-:W-:Y:S01]  /*1a40*/  UMOV UR22, URZ ;  /* 0x000000ff00167c82 */ /* 0x000fe20008000000 */
[----:B------:R-:W-:Y:S01]  /*1a50*/  UMOV UR21, URZ ;  /* 0x000000ff00157c82 */ /* 0x000fe20008000000 */
[----:B------:R-:W-:Y:S01]  /*1a60*/  UMOV UR20, URZ ;  /* 0x000000ff00147c82 */ /* 0x000fe20008000000 */
[----:B-1----:R-:W-:-:S04]  /*1a70*/  ULEA UR30, UR30, UR4, 0x18 ;  /* 0x000000041e1e7291 */ /* 0x002fc8000f8ec0ff */
[----:B------:R-:W-:-:S09]  /*1a80*/  ULEA UR4, UR31, UR30, 0x3 ;  /* 0x0000001e1f047291 */ /* 0x000fd2000f8e18ff */
[----:B------:R1:W2:Y:S01]  /*1a90*/  SYNCS.PHASECHK.TRANS64.TRYWAIT P0, [UR4+0xa0], R0 ;  /* 0x0000a000ff0075a7 */ /* 0x0002a20008001104 */
[----:B------:R-:W-:-:S04]  /*1aa0*/  ULEA.HI UR4, UR53, UR53, URZ, 0x1 ;  /* 0x0000003535047291 */ /* 0x000fc8000f8f08ff */
[----:B------:R-:W-:-:S04]  /*1ab0*/  USHF.L.U32 UR4, UR4, 0x7, URZ ;  /* 0x0000000704047899 */ /* 0x000fc800080006ff */
[----:B------:R-:W-:-:S04]  /*1ac0*/  ULOP3.LUT UR4, UR4, 0xffffff00, URZ, 0xc0, !UPT ;  /* 0xffffff0004047892 */ /* 0x000fc8000f8ec0ff */
[----:B------:R-:W-:Y:S01]  /*1ad0*/  ULOP3.LUT UR43, UR4, 0x80, UR58, 0xf8, !UPT ;  /* 0x00000080042b7892 */ /* 0x000fe2000f8ef83a */
[----:B------:R-:W-:Y:S11]  /*1ae0*/  BRA.U !UP0, `(.L_x_23) ;  /* 0x0000000508ac7547 */ /* 0x000ff6000b800000 */
[----:B------:R-:W3:Y:S01]  /*1af0*/  LDCU.128 UR12, c[0x0][0x480] ;  /* 0x00009000ff0c77ac */ /* 0x000ee20008000c00 */
[----:B------:R-:W4:Y:S01]  /*1b00*/  LDCU.128 UR8, c[0x0][0x490] ;  /* 0x00009200ff0877ac */ /* 0x000f220008000c00 */
[----:B------:R-:W1:Y:S01]  /*1b10*/  LDCU.64 UR20, c[0x0][0x4c0] ;  /* 0x00009800ff1477ac */ /* 0x000e620008000a00 */
[----:B------:R-:W1:Y:S01]  /*1b20*/  LDCU.64 UR16, c[0x0][0x4f0] ;  /* 0x00009e00ff1077ac */ /* 0x000e620008000a00 */
[----:B------:R-:W1:Y:S01]  /*1b30*/  LDCU UR19, c[0x0][0x4c8] ;  /* 0x00009900ff1377ac */ /* 0x000e620008000800 */
[----:B---3--:R-:W-:Y:S02]  /*1b40*/  UIMAD.WIDE.U32 UR4, UR43, UR13, URZ ;  /* 0x0000000d2b0472a5 */ /* 0x008fe4000f8e00ff */
[----:B------:R-:W-:Y:S02]  /*1b50*/  UISETP.NE.AND UP0, UPT, UR12, 0x1, UPT ;  /* 0x000000010c00788c */ /* 0x000fe4000bf05270 */
[----:B------:R-:W-:Y:S01]  /*1b60*/  USHF.R.U32.HI UR5, URZ, UR14, UR5 ;  /* 0x0000000eff057299 */ /* 0x000fe20008011605 */
[----:B------:R-:W3:Y:S03]  /*1b70*/  LDCU UR49, c[0x0][0x38c] ;  /* 0x00007180ff3177ac */ /* 0x000ee60008000800 */
[----:B------:R-:W-:-:S02]  /*1b80*/  USEL UR5, UR43, UR5, !UP0 ;  /* 0x000000052b057287 */ /* 0x000fc4000c000000 */
[----:B------:R-:W-:Y:S02]  /*1b90*/  UISETP.NE.AND UP0, UPT, UR15, 0x1, UPT ;  /* 0x000000010f00788c */ /* 0x000fe4000bf05270 */
[----:B----4-:R-:W-:Y:S01]  /*1ba0*/  UIMAD.WIDE.U32 UR6, UR5, UR8, URZ ;  /* 0x00000008050672a5 */ /* 0x010fe2000f8e00ff */
[----:B------:R-:W4:Y:S01]  /*1bb0*/  LDCU UR8, c[0x0][0x4a0] ;  /* 0x00009400ff0877ac */ /* 0x000f220008000800 */
[----:B------:R-:W1:Y:S05]  /*1bc0*/  LDCU UR23, c[0x0][0x4cc] ;  /* 0x00009980ff1777ac */ /* 0x000e6a0008000800 */
[----:B------:R-:W-:Y:S01]  /*1bd0*/  UMOV UR4, UR7 ;  /* 0x0000000700047c82 */ /* 0x000fe20008000000 */
[----:B------:R-:W1:Y:S01]  /*1be0*/  LDCU.64 UR40, c[0x0][0x390] ;  /* 0x00007200ff2877ac */ /* 0x000e620008000a00 */
[----:B------:R-:W-:Y:S01]  /*1bf0*/  USHF.R.U32.HI UR4, URZ, UR9, UR4 ;  /* 0x00000009ff047299 */ /* 0x000fe20008011604 */
[----:B------:R-:W1:Y:S03]  /*1c00*/  LDCU UR9, c[0x0][0x4ec] ;  /* 0x00009d80ff0977ac */ /* 0x000e660008000800 */
[----:B------:R-:W-:-:S02]  /*1c10*/  USEL UR4, UR5, UR4, !UP0 ;  /* 0x0000000405047287 */ /* 0x000fc4000c000000 */
[----:B------:R-:W-:Y:S02]  /*1c20*/  UISETP.NE.AND UP0, UPT, UR10, 0x1, UPT ;  /* 0x000000010a00788c */ /* 0x000fe4000bf05270 */
[----:B------:R-:W-:Y:S01]  /*1c30*/  UIMAD.WIDE.U32 UR6, UR4, UR11, URZ ;  /* 0x0000000b040672a5 */ /* 0x000fe2000f8e00ff */
[----:B------:R-:W1:Y:S01]  /*1c40*/  LDCU.64 UR24, c[0x0][0x4d0] ;  /* 0x00009a00ff1877ac */ /* 0x000e620008000a00 */
[----:B------:R-:W-:-:S05]  /*1c50*/  UIADD3 UR42, UPT, UPT, UR56, UR36, URZ ;  /* 0x00000024382a7290 */ /* 0x000fca000fffe0ff */
[----:B------:R-:W-:Y:S01]  /*1c60*/  UMOV UR6, UR7 ;  /* 0x0000000700067c82 */ /* 0x000fe20008000000 */
[----:B------:R-:W-:Y:S02]  /*1c70*/  UIADD3 UR7, UPT, UPT, -UR4, URZ, URZ ;  /* 0x000000ff04077290 */ /* 0x000fe4000fffe1ff */
[----:B----4-:R-:W-:Y:S02]  /*1c80*/  USHF.R.U32.HI UR6, URZ, UR8, UR6 ;  /* 0x00000008ff067299 */ /* 0x010fe40008011606 */
[----:B------:R-:W-:Y:S02]  /*1c90*/  UIADD3 UR8, UPT, UPT, -UR5, URZ, URZ ;  /* 0x000000ff05087290 */ /* 0x000fe4000fffe1ff */
[----:B------:R-:W-:Y:S02]  /*1ca0*/  USEL UR14, UR4, UR6, !UP0 ;  /* 0x00000006040e7287 */ /* 0x000fe4000c000000 */
[----:B------:R-:W-:Y:S02]  /*1cb0*/  UIMAD UR7, UR15, UR7, UR5 ;  /* 0x000000070f0772a4 */ /* 0x000fe4000f8e0205 */
[----:B------:R-:W-:-:S02]  /*1cc0*/  UIADD3 UR6, UPT, UPT, -UR14, URZ, URZ ;  /* 0x000000ff0e067290 */ /* 0x000fc4000fffe1ff */
[----:B------:R-:W-:Y:S02]  /*1cd0*/  UIMAD UR8, UR12, UR8, UR43 ;  /* 0x000000080c0872a4 */ /* 0x000fe4000f8e022b */
[----:B------:R-:W-:Y:S02]  /*1ce0*/  UIMAD UR13, UR10, UR6, UR4 ;  /* 0x000000060a0d72a4 */ /* 0x000fe4000f8e0204 */
[----:B-1----:R-:W-:Y:S02]  /*1cf0*/  UIMAD UR11, UR8, UR20, UR9 ;  /* 0x00000014080b72a4 */ /* 0x002fe4000f8e0209 */
[----:B------:R-:W-:Y:S01]  /*1d00*/  UIMAD UR12, UR7, UR21, UR16 ;  /* 0x00000015070c72a4 */ /* 0x000fe2000f8e0210 */
[----:B------:R-:W1:Y:S02]  /*1d10*/  LDCU.64 UR4, c[0x0][0x4f8] ;  /* 0x00009f00ff0477ac */ /* 0x000e640008000a00 */
[----:B------:R-:W4:Y:S01]  /*1d20*/  LDCU UR6, c[0x0][0x500] ;  /* 0x0000a000ff0677ac */ /* 0x000f220008000800 */
[----:B------:R-:W-:Y:S01]  /*1d30*/  UIMAD UR13, UR13, UR19, UR17 ;  /* 0x000000130d0d72a4 */ /* 0x000fe2000f8e0211 */
[----:B------:R-:W-:Y:S01]  /*1d40*/  UMOV UR28, URZ ;  /* 0x000000ff001c7c82 */ /* 0x000fe20008000000 */
[----:B------:R-:W-:Y:S01]  /*1d50*/  UMOV UR7, UR31 ;  /* 0x0000001f00077c82 */ /* 0x000fe20008000000 */
[----:B------:R-:W-:Y:S01]  /*1d60*/  UMOV UR20, URZ ;  /* 0x000000ff00147c82 */ /* 0x000fe20008000000 */
[----:B------:R-:W-:Y:S01]  /*1d70*/  UMOV UR21, URZ ;  /* 0x000000ff00157c82 */ /* 0x000fe20008000000 */
[----:B---3--:R-:W-:-:S07]  /*1d80*/  UMOV UR22, URZ ;  /* 0x000000ff00167c82 */ /* 0x008fce0008000000 */
.L_x_29:
[----:B------:R-:W-:Y:S01]  /*1d90*/  @!P3 MOV R3, 0x5000 ;  /* 0x000050000003b802 */ /* 0x000fe20000000f00 */
[----:B------:R-:W-:Y:S01]  /*1da0*/  ULEA UR9, UR7, UR30, 0x3 ;  /* 0x0000001e07097291 */ /* 0x000fe2000f8e18ff */
[----:B-12---:R-:W-:Y:S11]  /*1db0*/  @P0 BRA `(.L_x_24) ;  /* 0x0000000000100947 */ /* 0x006ff60003800000 */
[----:B------:R-:W-:Y:S04]  /*1dc0*/  MOV R0, UR27 ;  /* 0x0000001b00007c02 */ /* 0x000fe80008000f00 */
[----:B------:R-:W-:Y:S04]  /*1dd0*/  SHF.L.U32 R5, R0, 0x1f, RZ ;  /* 0x0000001f00057819 */ /* 0x000fe800000006ff */
[----:B------:R-:W2:Y:S02]  /*1de0*/  SYNCS.PHASECHK.TRANS64.TRYWAIT P0, [UR9+0xa0], R5 ;  /* 0x0000a005ff0075a7 */ /* 0x000ea40008001109 */
[----:B--2---:R-:W-:Y:S05]  /*1df0*/  @!P0 BRA `(.L_x_25) ;  /* 0x0000007400448947 */ /* 0x004fea0003800000 */
.L_x_24:
[----:B------:R3:W-:Y:S01]  /*1e00*/  @!P3 SYNCS.ARRIVE.TRANS64 RZ, [UR9], R3 ;  /* 0x00000003ffffb9a7 */ /* 0x0007e20008000009 */
[----:B------:R-:W-:Y:S04]  /*1e10*/  ULOP3.LUT UR8, UR38, 0x2, URZ, 0xfc, !UPT ;  /* 0x0000000226087892 */ /* 0x000fe8000f8efcff */
[----:B------:R-:W-:Y:S09]  /*1e20*/  UISETP.NE.AND UP0, UPT, UR8, 0x2, UPT ;  /* 0x000000020800788c */ /* 0x000ff2000bf05270 */
[----:B------:R-:W-:Y:S05]  /*1e30*/  BRA.U UP0, `(.L_x_26) ;  /* 0x0000000100047547 */ /* 0x000fea000b800000 */
[----:B-1--4-:R-:W-:Y:S05]  /*1e40*/  BPT.TRAP 0x1 ;  /* 0x000000040000795c */ /* 0x012fea0000300000 */
.L_x_26:
[----:B------:R-:W-:Y:S04]  /*1e50*/  BSSY.RECONVERGENT B0, `(.L_x_27) ;  /* 0x0000003000007945 */ /* 0x000fe80003800200 */
[----:B------:R-:W-:Y:S05]  /*1e60*/  @P2 BRA `(.L_x_28) ;  /* 0x0000000000042947 */ /* 0x000fea0003800000 */
[----:B-1--4-:R-:W-:Y:S05]  /*1e70*/  BPT.TRAP 0x1 ;  /* 0x000000040000795c */ /* 0x012fea0000300000 */
.L_x_28:
[----:B-1--4-:R-:W-:Y:S05]  /*1e80*/  BSYNC.RECONVERGENT B0 ;  /* 0x0000000000007941 */ /* 0x012fea0003800200 */
.L_x_27:
[----:B------:R-:W-:Y:S02]  /*1e90*/  UIADD3 UR8, UPT, UPT, UR7, 0x1, URZ ;  /* 0x0000000107087890 */ /* 0x000fe4000fffe0ff */
[----:B------:R-:W-:Y:S02]  /*1ea0*/  UIMAD UR15, UR20, UR23, UR4 ;  /* 0x00000017140f72a4 */ /* 0x000fe4000f8e0204 */
[----:B------:R-:W-:Y:S02]  /*1eb0*/  UISETP.NE.AND UP0, UPT, UR8, 0x14, UPT ;  /* 0x000000140800788c */ /* 0x000fe4000bf05270 */
[----:B------:R-:W-:Y:S02]  /*1ec0*/  ULEA UR17, UR7, UR30, 0xd ;  /* 0x0000001e07117291 */ /* 0x000fe4000f8e68ff */
[----:B------:R-:W-:Y:S02]  /*1ed0*/  USEL UR10, URZ, 0x1, UP0 ;  /* 0x00000001ff0a7887 */ /* 0x000fe40008000000 */
[----:B------:R-:W-:Y:S02]  /*1ee0*/  USEL UR31, UR8, URZ, UP0 ;  /* 0x000000ff081f7287 */ /* 0x000fe40008000000 */
[----:B------:R-:W-:Y:S02]  /*1ef0*/  ULOP3.LUT UR27, UR27, UR10, URZ, 0x3c, !UPT ;  /* 0x0000000a1b1b7292 */ /* 0x000fe4000f8e3cff */
[----:B------:R-:W-:Y:S02]  /*1f00*/  ULEA UR8, UR31, UR30, 0x3 ;  /* 0x0000001e1f087291 */ /* 0x000fe4000f8e18ff */
[----:B------:R-:W-:Y:S02]  /*1f10*/  ULEA UR16, UR7, UR30, 0xb ;  /* 0x0000001e07107291 */ /* 0x000fe4000f8e58ff */
[----:B------:R-:W-:Y:S01]  /*1f20*/  UIADD3 UR34, UP0, UPT, UR46, 0x80, URZ ;  /* 0x000000802e227890 */ /* 0x000fe2000ff1e0ff */
[----:B--2---:R-:W-:Y:S01]  /*1f30*/  MOV R0, UR27 ;  /* 0x0000001b00007c02 */ /* 0x004fe20008000f00 */
[----:B------:R-:W-:Y:S02]  /*1f40*/  ULOP3.LUT UR9, UR9, 0xfefffff8, URZ, 0xc0, !UPT ;  /* 0xfefffff809097892 */ /* 0x000fe4000f8ec0ff */
[----:B------:R-:W-:Y:S01]  /*1f50*/  USHF.L.U32 UR10, UR28, 0x5, URZ ;  /* 0x000000051c0a7899 */ /* 0x000fe200080006ff */
[----:B---3--:R-:W-:Y:S01]  /*1f60*/  SHF.L.U32 R3, R0, 0x1f, RZ ;  /* 0x0000001f00037819 */ /* 0x008fe200000006ff */
[----:B------:R-:W-:Y:S02]  /*1f70*/  UIADD3.X UR35, UPT, UPT, URZ, UR47, URZ, UP0, !UPT ;  /* 0x0000002fff237290 */ /* 0x000fe400087fe4ff */
[----:B------:R-:W-:Y:S01]  /*1f80*/  UIADD3 UR32, UP3, UPT, UR46, 0x200, URZ ;  /* 0x000002002e207890 */ /* 0x000fe2000ff7e0ff */
[----:B------:R3:W1:Y:S01]  /*1f90*/  SYNCS.PHASECHK.TRANS64.TRYWAIT P0, [UR8+0xa0], R3 ;  /* 0x0000a003ff0075a7 */ /* 0x0006620008001108 */
[----:B------:R-:W-:Y:S02]  /*1fa0*/  UIMAD UR8, UR21, UR24, UR5 ;  /* 0x00000018150872a4 */ /* 0x000fe4000f8e0205 */
[----:B------:R-:W-:Y:S02]  /*1fb0*/  UIMAD UR7, UR22, UR25, UR6 ;  /* 0x00000019160772a4 */ /* 0x000fe4000f8e0206 */
[----:B------:R-:W-:Y:S02]  /*1fc0*/  ULEA UR15, UR8, UR15, 0x5 ;  /* 0x0000000f080f7291 */ /* 0x000fe4000f8e28ff */
[----:B------:R-:W-:Y:S02]  /*1fd0*/  UIADD3 UR8, UPT, UPT, UR17, 0x6400, URZ ;  /* 0x0000640011087890 */ /* 0x000fe4000fffe0ff */
[----:B------:R-:W-:Y:S02]  /*1fe0*/  ULEA UR7, UR7, UR15, 0xa ;  /* 0x0000000f07077291 */ /* 0x000fe4000f8e50ff */
[----:B------:R-:W-:Y:S02]  /*1ff0*/  UIADD3.X UR33, UPT, UPT, URZ, UR47, URZ, UP3, !UPT ;  /* 0x0000002fff217290 */ /* 0x000fe40009ffe4ff */
[----:B------:R-:W-:Y:S02]  /*2000*/  UPRMT UR7, UR7, 0x5410, URZ ;  /* 0x0000541007077896 */ /* 0x000fe400080000ff */
[----:B------:R-:W-:Y:S02]  /*2010*/  UIADD3 UR16, UPT, UPT, UR16, 0x2e400, URZ ;  /* 0x0002e40010107890 */ /* 0x000fe4000fffe0ff */
[----:B------:R-:W-:Y:S02]  /*2020*/  UIADD3 UR37, UPT, UPT, UR20, 0x1, URZ ;  /* 0x0000000114257890 */ /* 0x000fe4000fffe0ff */
[----:B------:R-:W-:Y:S02]  /*2030*/  UIADD3 UR29, UPT, UPT, UR21, 0x1, URZ ;  /* 0x00000001151d7890 */ /* 0x000fe4000fffe0ff */
[----:B------:R-:W-:Y:S02]  /*2040*/  UISETP.NE.AND UP2, UPT, UR37, UR49, UPT ;  /* 0x000000312500728c */ /* 0x000fe4000bf45270 */
[----:B------:R-:W-:Y:S02]  /*2050*/  UIADD3 UR26, UPT, UPT, UR22, 0x1, URZ ;  /* 0x00000001161a7890 */ /* 0x000fe4000fffe0ff */
[----:B------:R-:W-:Y:S01]  /*2060*/  UIADD3 UR36, UPT, UPT, UR36, 0x1, URZ ;  /* 0x0000000124247890 */ /* 0x000fe2000fffe0ff */
[----:B------:R-:W-:Y:S01]  /*2070*/  UMOV UR44, 0x0 ;  /* 0x00000000002c7882 */ /* 0x000fe20000000000 */
[----:B------:R-:W-:Y:S01]  /*2080*/  UMOV UR45, 0x10000000 ;  /* 0x10000000002d7882 */ /* 0x000fe20000000000 */
[----:B------:R-:W-:Y:S01]  /*2090*/  UMOV UR17, UR9 ;  /* 0x0000000900117c82 */ /* 0x000fe20008000000 */
[----:B------:R2:W-:Y:S01]  /*20a0*/  UTMALDG.5D.IM2COL.2CTA [UR8], [UR34], UR7, desc[UR44] ;  /* 0x00002c08220073b4 */ /* 0x0005e20008261007 */
[----:B------:R-:W-:Y:S02]  /*20b0*/  UMOV UR19, UR10 ;  /* 0x0000000a00137c82 */ /* 0x000fe40008000000 */
[----:B------:R-:W-:Y:S04]  /*20c0*/  @UP2 UIADD3 UR29, UPT, UPT, UR21, URZ, URZ ;  /* 0x000000ff151d2290 */ /* 0x000fe8000fffe0ff */
[----:B------:R-:W-:Y:S01]  /*20d0*/  UISETP.NE.AND UP1, UPT, UR29, UR40, UPT ;  /* 0x000000281d00728c */ /* 0x000fe2000bf25270 */
[----:B------:R4:W-:Y:S10]  /*20e0*/  UTMALDG.5D.2CTA [UR16], [UR32], desc[UR44] ;  /* 0x00002c10200075b4 */ /* 0x0009f40008221000 */
[----:B------:R-:W-:Y:S04]  /*20f0*/  @UP1 UIADD3 UR26, UPT, UPT, UR22, URZ, URZ ;  /* 0x000000ff161a1290 */ /* 0x000fe8000fffe0ff */
[----:B------:R-:W-:Y:S02]  /*2100*/  UISETP.NE.AND UP0, UPT, UR26, UR41, UPT ;  /* 0x000000291a00728c */ /* 0x000fe4000bf05270 */
[----:B--2---:R-:W-:Y:S09]  /*2110*/  UIADD3 UR8, UPT, UPT, UR28, 0x1, URZ ;  /* 0x000000011c087890 */ /* 0x004ff2000fffe0ff */
[----:B------:R-:W-:Y:S01]  /*2120*/  @UP0 UIADD3 UR8, UPT, UPT, UR28, URZ, URZ ;  /* 0x000000ff1c080290 */ /* 0x000fe2000fffe0ff */
[----:B------:R-:W-:Y:S01]  /*2130*/  UMOV UR7, UR31 ;  /* 0x0000001f00077c82 */ /* 0x000fe20008000000 */
[----:B----4-:R-:W-:Y:S02]  /*2140*/  USEL UR22, UR26, URZ, UP0 ;  /* 0x000000ff1a167287 */ /* 0x010fe40008000000 */
[----:B------:R-:W-:Y:S02]  /*2150*/  UISETP.NE.AND UP0, UPT, UR36, UR42, UPT ;  /* 0x0000002a2400728c */ /* 0x000fe4000bf05270 */
[----:B------:R-:W-:Y:S02]  /*2160*/  USEL UR20, UR37, URZ, UP2 ;  /* 0x000000ff25147287 */ /* 0x000fe40009000000 */
[----:B------:R-:W-:Y:S01]  /*2170*/  USEL UR21, UR29, URZ, UP1 ;  /* 0x000000ff1d157287 */ /* 0x000fe20008800000 */
[----:B------:R-:W-:Y:S04]  /*2180*/  UMOV UR28, UR8 ;  /* 0x00000008001c7c82 */ /* 0x000fe80008000000 */
[----:B---3--:R-:W-:Y:S07]  /*2190*/  BRA.U UP0, `(.L_x_29) ;  /* 0xfffffff900fc7547 */ /* 0x008fee000b83ffff */
.L_x_23:
[----:B------:R-:W-:Y:S01]  /*21a0*/  ULEA UR4, UR31, UR30, 0x3 ;  /* 0x0000001e1f047291 */ /* 0x000fe2000f8e18ff */
[----:B-1----:R-:W-:Y:S01]  /*21b0*/  MOV R0, UR27 ;  /* 0x0000001b00007c02 */ /* 0x002fe20008000f00 */
[----:B------:R-:W-:Y:S01]  /*21c0*/  @!P1 SYNCS.ARRIVE.TRANS64.A1T0 RZ, [UR30+0x178], RZ ;  /* 0x000178ffffff99a7 */ /* 0x000fe2000810001e */
[----:B------:R-:W-:Y:S02]  /*21d0*/  UISETP.GE.AND UP0, UPT, UR51, 0x1, UPT ;  /* 0x000000013300788c */ /* 0x000fe4000bf06270 */
[----:B------:R-:W-:-:S04]  /*21e0*/  SHF.L.U32 R0, R0, 0x1f, RZ ;  /* 0x0000001f00007819 */ /* 0x000fc800000006ff */
[----:B--2---:R1:W2:Y:S03]  /*21f0*/  SYNCS.PHASECHK.TRANS64.TRYWAIT P0, [UR4+0xa0], R0 ;  /* 0x0000a000ff0075a7 */ /* 0x0042a60008001104 */
[----:B------:R-:W-:Y:S05]  /*2200*/  BRA.U !UP0, `(.L_x_30) ;  /* 0x0000000508a47547 */ /* 0x000fea000b800000 */
[----:B------:R-:W3:Y:S01]  /*2210*/  LDCU.128 UR8, c[0x0][0x480] ;  /* 0x00009000ff0877ac */ /* 0x000ee20008000c00 */
[----:B------:R-:W4:Y:S01]  /*2220*/  LDCU.128 UR32, c[0x0][0x490] ;  /* 0x00009200ff2077ac */ /* 0x000f220008000c00 */
[----:B------:R-:W1:Y:S01]  /*2230*/  LDCU UR13, c[0x0][0x4c8] ;  /* 0x00009900ff0d77ac */ /* 0x000e620008000800 */
        /* <DEDUP_REMOVED lines=10> */
[----:B------:R-:W1:Y:S05]  /*22e0*/  LDCU.64 UR40, c[0x0][0x390] ;  /* 0x00007200ff2877ac */ /* 0x000e6a0008000a00 */
[----:B------:R-:W-:Y:S01]  /*22f0*/  UMOV UR4, UR7 ;  /* 0x0000000700047c82 */ /* 0x000fe20008000000 */
[----:B------:R-:W1:Y:S01]  /*2300*/  LDCU.64 UR24, c[0x0][0x4d0] ;  /* 0x00009a00ff1877ac */ /* 0x000e620008000a00 */
[----:B------:R-:W-:Y:S01]  /*2310*/  USHF.R.U32.HI UR4, URZ, UR33, UR4 ;  /* 0x00000021ff047299 */ /* 0x000fe20008011604 */
[----:B------:R-:W4:Y:S03]  /*2320*/  LDCU.64 UR32, c[0x0][0x4c0] ;  /* 0x00009800ff2077ac */ /* 0x000f260008000a00 */
[----:B------:R-:W-:-:S02]  /*2330*/  USEL UR4, UR5, UR4, !UP0 ;  /* 0x0000000405047287 */ /* 0x000fc4000c000000 */
[----:B------:R-:W-:Y:S02]  /*2340*/  UISETP.NE.AND UP0, UPT, UR34, 0x1, UPT ;  /* 0x000000012200788c */ /* 0x000fe4000bf05270 */
[----:B------:R-:W-:Y:S02]  /*2350*/  UIMAD.WIDE.U32 UR6, UR4, UR35, URZ ;  /* 0x00000023040672a5 */ /* 0x000fe4000f8e00ff */
[----:B------:R-:W-:Y:S01]  /*2360*/  UIADD3 UR42, UPT, UPT, UR51, UR42, URZ ;  /* 0x0000002a332a7290 */ /* 0x000fe2000fffe0ff */
[----:B------:R-:W-:-:S04]  /*2370*/  UMOV UR37, UR51 ;  /* 0x0000003300257c82 */ /* 0x000fc80008000000 */
[----:B------:R-:W-:Y:S01]  /*2380*/  UMOV UR6, UR7 ;  /* 0x0000000700067c82 */ /* 0x000fe20008000000 */
[----:B------:R-:W-:Y:S02]  /*2390*/  UIADD3 UR7, UPT, UPT, -UR5, URZ, URZ ;  /* 0x000000ff05077290 */ /* 0x000fe4000fffe1ff */
[----:B---3--:R-:W-:Y:S02]  /*23a0*/  USHF.R.U32.HI UR6, URZ, UR9, UR6 ;  /* 0x00000009ff067299 */ /* 0x008fe40008011606 */
[----:B------:R-:W-:Y:S02]  /*23b0*/  UIMAD UR7, UR8, UR7, UR43 ;  /* 0x00000007080772a4 */ /* 0x000fe4000f8e022b */
[----:B------:R-:W-:Y:S02]  /*23c0*/  USEL UR14, UR4, UR6, !UP0 ;  /* 0x00000006040e7287 */ /* 0x000fe4000c000000 */
[----:B------:R-:W-:Y:S02]  /*23d0*/  UIADD3 UR6, UPT, UPT, -UR4, URZ, URZ ;  /* 0x000000ff04067290 */ /* 0x000fe4000fffe1ff */
[----:B------:R-:W-:-:S02]  /*23e0*/  UIADD3 UR9, UPT, UPT, -UR14, URZ, URZ ;  /* 0x000000ff0e097290 */ /* 0x000fc4000fffe1ff */
[----:B------:R-:W-:Y:S02]  /*23f0*/  UIMAD UR12, UR11, UR6, UR5 ;  /* 0x000000060b0c72a4 */ /* 0x000fe4000f8e0205 */
[----:B------:R-:W-:Y:S02]  /*2400*/  UIMAD UR9, UR34, UR9, UR4 ;  /* 0x00000009220972a4 */ /* 0x000fe4000f8e0204 */
[----:B----4-:R-:W-:Y:S01]  /*2410*/  UIMAD UR11, UR7, UR32, UR10 ;  /* 0x00000020070b72a4 */ /* 0x010fe2000f8e020a */
[----:B------:R-:W3:Y:S02]  /*2420*/  LDCU UR43, c[0x0][0x38c] ;  /* 0x00007180ff2b77ac */ /* 0x000ee40008000800 */
[----:B------:R-:W4:Y:S01]  /*2430*/  LDCU UR6, c[0x0][0x500] ;  /* 0x0000a000ff0677ac */ /* 0x000f220008000800 */
[----:B------:R-:W2:Y:S01]  /*2440*/  LDCU.64 UR4, c[0x0][0x4f8] ;  /* 0x00009f00ff0477ac */ /* 0x000ea20008000a00 */
[----:B-1----:R-:W-:Y:S02]  /*2450*/  UIMAD UR12, UR12, UR33, UR16 ;  /* 0x000000210c0c72a4 */ /* 0x002fe4000f8e0210 */
[----:B------:R-:W-:Y:S01]  /*2460*/  UIMAD UR13, UR9, UR13, UR17 ;  /* 0x0000000d090d72a4 */ /* 0x000fe2000f8e0211 */
[----:B------:R-:W-:-:S11]  /*2470*/  UMOV UR7, UR31 ;  /* 0x0000001f00077c82 */ /* 0x000fd60008000000 */
.L_x_36:
[----:B------:R-:W-:Y:S01]  /*2480*/  @!P3 MOV R3, 0x5000 ;  /* 0x000050000003b802 */ /* 0x000fe20000000f00 */
[----:B------:R-:W-:Y:S01]  /*2490*/  ULEA UR9, UR7, UR30, 0x3 ;  /* 0x0000001e07097291 */ /* 0x000fe2000f8e18ff */
[----:B--2---:R-:W-:Y:S11]  /*24a0*/  @P0 BRA `(.L_x_31) ;  /* 0x0000000000100947 */ /* 0x004ff60003800000 */
[----:B------:R-:W-:Y:S04]  /*24b0*/  MOV R0, UR27 ;  /* 0x0000001b00007c02 */ /* 0x000fe80008000f00 */
[----:B------:R-:W-:Y:S04]  /*24c0*/  SHF.L.U32 R5, R0, 0x1f, RZ ;  /* 0x0000001f00057819 */ /* 0x000fe800000006ff */
[----:B------:R-:W1:Y:S02]  /*24d0*/  SYNCS.PHASECHK.TRANS64.TRYWAIT P0, [UR9+0xa0], R5 ;  /* 0x0000a005ff0075a7 */ /* 0x000e640008001109 */
[----:B-1----:R-:W-:Y:S05]  /*24e0*/  @!P0 BRA `(.L_x_32) ;  /* 0x0000006c00a08947 */ /* 0x002fea0003800000 */
.L_x_31:
[----:B------:R2:W-:Y:S01]  /*24f0*/  @!P3 SYNCS.ARRIVE.TRANS64 RZ, [UR9], R3 ;  /* 0x00000003ffffb9a7 */ /* 0x0005e20008000009 */
[----:B------:R-:W-:Y:S04]  /*2500*/  ULOP3.LUT UR8, UR38, 0x2, URZ, 0xfc, !UPT ;  /* 0x0000000226087892 */ /* 0x000fe8000f8efcff */
[----:B------:R-:W-:Y:S09]  /*2510*/  UISETP.NE.AND UP0, UPT, UR8, 0x2, UPT ;  /* 0x000000020800788c */ /* 0x000ff2000bf05270 */
[----:B------:R-:W-:Y:S05]  /*2520*/  BRA.U UP0, `(.L_x_33) ;  /* 0x0000000100047547 */ /* 0x000fea000b800000 */
[----:B---34-:R-:W-:Y:S05]  /*2530*/  BPT.TRAP 0x1 ;  /* 0x000000040000795c */ /* 0x018fea0000300000 */
.L_x_33:
[----:B------:R-:W-:Y:S04]  /*2540*/  BSSY.RECONVERGENT B0, `(.L_x_34) ;  /* 0x0000003000007945 */ /* 0x000fe80003800200 */
[----:B------:R-:W-:Y:S05]  /*2550*/  @P2 BRA `(.L_x_35) ;  /* 0x0000000000042947 */ /* 0x000fea0003800000 */
[----:B---34-:R-:W-:Y:S05]  /*2560*/  BPT.TRAP 0x1 ;  /* 0x000000040000795c */ /* 0x018fea0000300000 */
.L_x_35:
[----:B---34-:R-:W-:Y:S05]  /*2570*/  BSYNC.RECONVERGENT B0 ;  /* 0x0000000000007941 */ /* 0x018fea0003800200 */
.L_x_34:
        /* <DEDUP_REMOVED lines=8> */
[----:B------:R-:W-:Y:S02]  /*2600*/  UIMAD UR10, UR21, UR24, UR5 ;  /* 0x00000018150a72a4 */ /* 0x000fe4000f8e0205 */
[----:B------:R-:W-:Y:S01]  /*2610*/  UIADD3 UR34, UP0, UPT, UR46, 0x80, URZ ;  /* 0x000000802e227890 */ /* 0x000fe2000ff1e0ff */
[----:B-1----:R-:W-:Y:S01]  /*2620*/  MOV R0, UR27 ;  /* 0x0000001b00007c02 */ /* 0x002fe20008000f00 */
[----:B------:R-:W-:Y:S02]  /*2630*/  ULEA UR15, UR10, UR15, 0x5 ;  /* 0x0000000f0a0f7291 */ /* 0x000fe4000f8e28ff */
[----:B------:R-:W-:Y:S01]  /*2640*/  USHF.L.U32 UR19, UR28, 0x5, URZ ;  /* 0x000000051c137899 */ /* 0x000fe200080006ff */
[----:B--2---:R-:W-:Y:S01]  /*2650*/  SHF.L.U32 R3, R0, 0x1f, RZ ;  /* 0x0000001f00037819 */ /* 0x004fe200000006ff */
[----:B------:R-:W-:Y:S02]  /*2660*/  ULOP3.LUT UR9, UR9, 0xfefffff8, URZ, 0xc0, !UPT ;  /* 0xfefffff809097892 */ /* 0x000fe4000f8ec0ff */
[----:B------:R-:W-:Y:S01]  /*2670*/  UIADD3.X UR35, UPT, UPT, URZ, UR47, URZ, UP0, !UPT ;  /* 0x0000002fff237290 */ /* 0x000fe200087fe4ff */
[----:B------:R1:W2:Y:S01]  /*2680*/  SYNCS.PHASECHK.TRANS64.TRYWAIT P0, [UR8+0xa0], R3 ;  /* 0x0000a003ff0075a7 */ /* 0x0002a20008001108 */
[----:B------:R-:W-:Y:S02]  /*2690*/  ULEA UR8, UR7, UR30, 0xd ;  /* 0x0000001e07087291 */ /* 0x000fe4000f8e68ff */
[----:B------:R-:W-:Y:S02]  /*26a0*/  UIMAD UR7, UR22, UR25, UR6 ;  /* 0x00000019160772a4 */ /* 0x000fe4000f8e0206 */
[----:B------:R-:W-:Y:S02]  /*26b0*/  UIADD3 UR8, UPT, UPT, UR8, 0x6400, URZ ;  /* 0x0000640008087890 */ /* 0x000fe4000fffe0ff */
[----:B------:R-:W-:Y:S02]  /*26c0*/  ULEA UR7, UR7, UR15, 0xa ;  /* 0x0000000f07077291 */ /* 0x000fe4000f8e50ff */
[----:B------:R-:W-:Y:S02]  /*26d0*/  UIADD3 UR32, UP3, UPT, UR46, 0x200, URZ ;  /* 0x000002002e207890 */ /* 0x000fe4000ff7e0ff */
[----:B------:R-:W-:Y:S02]  /*26e0*/  UPRMT UR7, UR7, 0x5410, URZ ;  /* 0x0000541007077896 */ /* 0x000fe400080000ff */
[----:B------:R-:W-:Y:S02]  /*26f0*/  UIADD3.X UR33, UPT, UPT, URZ, UR47, URZ, UP3, !UPT ;  /* 0x0000002fff217290 */ /* 0x000fe40009ffe4ff */
[----:B------:R-:W-:Y:S02]  /*2700*/  UIADD3 UR16, UPT, UPT, UR16, 0x2e400, URZ ;  /* 0x0002e40010107890 */ /* 0x000fe4000fffe0ff */
[----:B------:R-:W-:Y:S02]  /*2710*/  UIADD3 UR36, UPT, UPT, UR20, 0x1, URZ ;  /* 0x0000000114247890 */ /* 0x000fe4000fffe0ff */
[----:B------:R-:W-:Y:S02]  /*2720*/  UIADD3 UR29, UPT, UPT, UR21, 0x1, URZ ;  /* 0x00000001151d7890 */ /* 0x000fe4000fffe0ff */
[----:B------:R-:W-:Y:S02]  /*2730*/  UISETP.NE.AND UP2, UPT, UR36, UR43, UPT ;  /* 0x0000002b2400728c */ /* 0x000fe4000bf45270 */
[----:B------:R-:W-:Y:S01]  /*2740*/  UIADD3 UR26, UPT, UPT, UR22, 0x1, URZ ;  /* 0x00000001161a7890 */ /* 0x000fe2000fffe0ff */
[----:B------:R-:W-:Y:S01]  /*2750*/  UMOV UR44, 0x0 ;  /* 0x00000000002c7882 */ /* 0x000fe20000000000 */
[----:B------:R-:W-:Y:S01]  /*2760*/  UMOV UR45, 0x10000000 ;  /* 0x10000000002d7882 */ /* 0x000fe20000000000 */
[----:B------:R-:W-:Y:S01]  /*2770*/  UMOV UR10, UR19 ;  /* 0x00000013000a7c82 */ /* 0x000fe20008000000 */
[----:B------:R-:W-:Y:S01]  /*2780*/  UMOV UR17, UR9 ;  /* 0x0000000900117c82 */ /* 0x000fe20008000000 */
[----:B------:R3:W-:Y:S04]  /*2790*/  UTMALDG.5D.IM2COL.2CTA [UR8], [UR34], UR7, desc[UR44] ;  /* 0x00002c08220073b4 */ /* 0x0007e80008261007 */
[----:B------:R-:W-:Y:S04]  /*27a0*/  @UP2 UIADD3 UR29, UPT, UPT, UR21, URZ, URZ ;  /* 0x000000ff151d2290 */ /* 0x000fe8000fffe0ff */
[----:B------:R-:W-:Y:S01]  /*27b0*/  UISETP.NE.AND UP1, UPT, UR29, UR40, UPT ;  /* 0x000000281d00728c */ /* 0x000fe2000bf25270 */
[----:B------:R4:W-:Y:S10]  /*27c0*/  UTMALDG.5D.2CTA [UR16], [UR32], desc[UR44] ;  /* 0x00002c10200075b4 */ /* 0x0009f40008221000 */
[----:B------:R-:W-:Y:S04]  /*27d0*/  @UP1 UIADD3 UR26, UPT, UPT, UR22, URZ, URZ ;  /* 0x000000ff161a1290 */ /* 0x000fe8000fffe0ff */
[----:B------:R-:W-:Y:S02]  /*27e0*/  UISETP.NE.AND UP0, UPT, UR26, UR41, UPT ;  /* 0x000000291a00728c */ /* 0x000fe4000bf05270 */
[----:B---3--:R-:W-:Y:S09]  /*27f0*/  UIADD3 UR8, UPT, UPT, UR28, 0x1, URZ ;  /* 0x000000011c087890 */ /* 0x008ff2000fffe0ff */
[----:B------:R-:W-:Y:S02]  /*2800*/  @UP0 UIADD3 UR8, UPT, UPT, UR28, URZ, URZ ;  /* 0x000000ff1c080290 */ /* 0x000fe4000fffe0ff */
[----:B------:R-:W-:Y:S02]  /*2810*/  UIADD3 UR7, UPT, UPT, UR37, -0x1, URZ ;  /* 0xffffffff25077890 */ /* 0x000fe4000fffe0ff */
[----:B----4-:R-:W-:Y:S02]  /*2820*/  USEL UR22, UR26, URZ, UP0 ;  /* 0x000000ff1a167287 */ /* 0x010fe40008000000 */
[----:B------:R-:W-:Y:S02]  /*2830*/  UISETP.GT.U32.AND UP0, UPT, UR37, 0x1, UPT ;  /* 0x000000012500788c */ /* 0x000fe4000bf04070 */
[----:B------:R-:W-:Y:S02]  /*2840*/  USEL UR20, UR36, URZ, UP2 ;  /* 0x000000ff24147287 */ /* 0x000fe40009000000 */
[----:B------:R-:W-:Y:S01]  /*2850*/  USEL UR21, UR29, URZ, UP1 ;  /* 0x000000ff1d157287 */ /* 0x000fe20008800000 */
[----:B------:R-:W-:Y:S01]  /*2860*/  UMOV UR37, UR7 ;  /* 0x0000000700257c82 */ /* 0x000fe20008000000 */
[----:B------:R-:W-:Y:S01]  /*2870*/  UMOV UR7, UR31 ;  /* 0x0000001f00077c82 */ /* 0x000fe20008000000 */
[----:B------:R-:W-:Y:S02]  /*2880*/  UMOV UR28, UR8 ;  /* 0x00000008001c7c82 */ /* 0x000fe40008000000 */
[----:B-1----:R-:W-:Y:S07]  /*2890*/  BRA.U UP0, `(.L_x_36) ;  /* 0xfffffff900f87547 */ /* 0x002fee000b83ffff */
.L_x_30:
[----:B------:R-:W-:Y:S01]  /*28a0*/  SHF.L.U32 R3, R2, 0x1f, RZ ;  /* 0x0000001f02037819 */ /* 0x000fe200000006ff */
[----:B------:R-:W-:-:S03]  /*28b0*/  NOP ;  /* 0x0000000000007918 */ /* 0x000fc60000000000 */
[----:B--2---:R-:W2:Y:S02]  /*28c0*/  SYNCS.PHASECHK.TRANS64.TRYWAIT P0, [UR30+0x180], R3 ;  /* 0x00018003ff0075a7 */ /* 0x004ea4000800111e */
[----:B--2---:R-:W-:Y:S05]  /*28d0*/  @!P0 BRA `(.L_x_37) ;  /* 0x0000006800bc8947 */ /* 0x004fea0003800000 */
.L_x_146:
[----:B------:R-:W2:Y:S01]  /*28e0*/  LDS.128 R4, [UR30+0x1c0] ;  /* 0x0001c01eff047984 */ /* 0x000ea20008000c00 */
[----:B------:R-:W-:Y:S02]  /*28f0*/  UIADD3 UR4, UPT, UPT, UR30, 0x188, URZ ;  /* 0x000001881e047890 */ /* 0x000fe4000fffe0ff */
[----:B------:R-:W-:Y:S01]  /*2900*/  UISETP.GE.AND UP0, UPT, UR39, 0x1, UPT ;  /* 0x000000012700788c */ /* 0x000fe2000bf06270 */
[----:B------:R-:W-:Y:S01]  /*2910*/  @!PT LDS RZ, [RZ] ;  /* 0x00000000fffff984 */ /* 0x000fe20000000800 */
[----:B------:R-:W-:Y:S01]  /*2920*/  @!PT LDS RZ, [RZ] ;  /* 0x00000000fffff984 */ /* 0x000fe20000000800 */
[----:B------:R-:W-:Y:S01]  /*2930*/  @!PT LDS RZ, [RZ] ;  /* 0x00000000fffff984 */ /* 0x000fe20000000800 */
[----:B------:R-:W-:Y:S01]  /*2940*/  @!PT LDS RZ, [RZ] ;  /* 0x00000000fffff984 */ /* 0x000fe20000000800 */
[----:B------:R3:W-:Y:S06]  /*2950*/  MEMBAR.ALL.CTA ;  /* 0x0000000000007992 */ /* 0x0007ec0000008000 */
[----:B---3--:R-:W3:Y:S01]  /*2960*/  FENCE.VIEW.ASYNC.S ;  /* 0x00000000000073c6 */ /* 0x008ee20000000000 */
[----:B------:R-:W-:-:S09]  /*2970*/  UPRMT UR4, URZ, 0x654, UR4 ;  /* 0x00000654ff047896 */ /* 0x000fd20008000004 */
[----:B---3--:R-:W-:Y:S01]  /*2980*/  SYNCS.ARRIVE.TRANS64.RED.A1T0 RZ, [UR4], RZ ;  /* 0x000000ffffff79a7 */ /* 0x008fe20008100404 */
[----:B--2---:R-:W-:-:S13]  /*2990*/  LOP3.LUT P0, RZ, R6, 0x1, RZ, 0xc0, !PT ;  /* 0x0000000106ff7812 */ /* 0x004fda000780c0ff */
[----:B------:R-:W-:Y:S01]  /*29a0*/  VOTEU.ANY UP1, P0 ;  /* 0x0000000000ff7886 */ /* 0x000fe20000020100 */
[----:B------:R-:W-:-:S13]  /*29b0*/  PLOP3.LUT P0, PT, PT, PT, UP1, 0x80, 0x8 ;  /* 0x000000000008781c */ /* 0x000fda0003f0f018 */
[----:B-1----:R-:W-:Y:S02]  /*29c0*/  @P0 MOV R0, R4 ;  /* 0x0000000400000202 */ /* 0x002fe40000000f00 */
[----:B------:R-:W-:Y:S02]  /*29d0*/  @P0 LOP3.LUT R4, R5, 0xffff, RZ, 0xc0, !PT ;  /* 0x0000ffff05040812 */ /* 0x000fe400078ec0ff */
[----:B------:R-:W-:Y:S02]  /*29e0*/  @P0 R2UR UR6, R0 ;  /* 0x00000000000602ca */ /* 0x000fe400000e0000 */
[----:B------:R-:W-:-:S11]  /*29f0*/  @P0 R2UR UR5, R4 ;  /* 0x00000000040502ca */ /* 0x000fd600000e0000 */
[----:B------:R-:W-:Y:S02]  /*2a00*/  @UP1 UMOV UR50, UR6 ;  /* 0x0000000600321c82 */ /* 0x000fe40008000000 */
[----:B------:R-:W-:Y:S01]  /*2a10*/  @UP1 UMOV UR48, UR5 ;  /* 0x0000000500301c82 */ /* 0x000fe20008000000 */
[----:B------:R-:W-:Y:S05]  /*2a20*/  BRA.U !UP0, `(.L_x_38) ;  /* 0x0000000108d47547 */ /* 0x000fea000b800000 */
[----:B------:R-:W1:Y:S01]  /*2a30*/  LDCU.128 UR16, c[0x0][0xc10] ;  /* 0x00018200ff1077ac */ /* 0x000e620008000c00 */
[----:B------:R-:W2:Y:S01]  /*2a40*/  LDCU UR20, c[0x0][0xc20] ;  /* 0x00018400ff1477ac */ /* 0x000ea20008000800 */
[----:B------:R-:W3:Y:S01]  /*2a50*/  LDCU UR13, c[0x0][0xc0c] ;  /* 0x00018180ff0d77ac */ /* 0x000ee20008000800 */
[----:B------:R-:W4:Y:S01]  /*2a60*/  LDCU.64 UR14, c[0x0][0xc28] ;  /* 0x00018500ff0e77ac */ /* 0x000f220008000a00 */
[----:B------:R-:W-:Y:S02]  /*2a70*/  UISETP.NE.AND UP3, UPT, UR39, 0x1, UPT ;  /* 0x000000012700788c */ /* 0x000fe4000bf65270 */
[----:B-1----:R-:W-:Y:S02]  /*2a80*/  UIMAD.WIDE.U32 UR4, UR52, UR19, URZ ;  /* 0x00000013340472a5 */ /* 0x002fe4000f8e00ff */
[----:B------:R-:W-:Y:S02]  /*2a90*/  UIMAD.WIDE.U32 UR6, UR54, UR16, URZ ;  /* 0x00000010360672a5 */ /* 0x000fe4000f8e00ff */
[----:B------:R-:W-:-:S02]  /*2aa0*/  UISETP.NE.AND UP0, UPT, UR18, 0x1, UPT ;  /* 0x000000011200788c */ /* 0x000fc4000bf05270 */
[----:B------:R-:W-:Y:S01]  /*2ab0*/  UIMAD.WIDE.U32 UR10, UR48, UR19, URZ ;  /* 0x00000013300a72a5 */ /* 0x000fe2000f8e00ff */
[----:B------:R-:W-:Y:S01]  /*2ac0*/  UMOV UR4, UR5 ;  /* 0x0000000500047c82 */ /* 0x000fe20008000000 */
[----:B---3--:R-:W-:Y:S02]  /*2ad0*/  UISETP.NE.AND UP2, UPT, UR13, 0x1, UPT ;  /* 0x000000010d00788c */ /* 0x008fe4000bf45270 */
[----:B--2---:R-:W-:Y:S02]  /*2ae0*/  USHF.R.U32.HI UR5, URZ, UR20, UR4 ;  /* 0x00000014ff057299 */ /* 0x004fe40008011604 */
[----:B------:R-:W-:Y:S01]  /*2af0*/  UIMAD.WIDE.U32 UR8, UR50, UR16, URZ ;  /* 0x00000010320872a5 */ /* 0x000fe2000f8e00ff */
[----:B------:R-:W-:Y:S01]  /*2b00*/  UMOV UR4, UR7 ;  /* 0x0000000700047c82 */ /* 0x000fe20008000000 */
[----:B------:R-:W-:Y:S02]  /*2b10*/  USEL UR5, UR52, UR5, !UP0 ;  /* 0x0000000534057287 */ /* 0x000fe4000c000000 */
[----:B------:R-:W-:-:S02]  /*2b20*/  USHF.R.U32.HI UR4, URZ, UR17, UR4 ;  /* 0x00000011ff047299 */ /* 0x000fc40008011604 */
[----:B----4-:R-:W-:Y:S02]  /*2b30*/  UIMAD.WIDE.U32 UR6, UR5, UR14, URZ ;  /* 0x0000000e050672a5 */ /* 0x010fe4000f8e00ff */
[----:B------:R-:W-:Y:S01]  /*2b40*/  USEL UR12, UR54, UR4, !UP2 ;  /* 0x00000004360c7287 */ /* 0x000fe2000d000000 */
[----:B------:R-:W-:Y:S02]  /*2b50*/  UMOV UR8, UR9 ;  /* 0x0000000900087c82 */ /* 0x000fe40008000000 */
[----:B------:R-:W-:Y:S01]  /*2b60*/  UMOV UR4, UR11 ;  /* 0x0000000b00047c82 */ /* 0x000fe20008000000 */
[----:B------:R-:W-:Y:S01]  /*2b70*/  UIMAD.WIDE.U32 UR10, UR12, UR14, URZ ;  /* 0x0000000e0c0a72a5 */ /* 0x000fe2000f8e00ff */
[----:B------:R-:W-:Y:S01]  /*2b80*/  UMOV UR6, UR7 ;  /* 0x0000000700067c82 */ /* 0x000fe20008000000 */
[----:B------:R-:W-:Y:S02]  /*2b90*/  USHF.R.U32.HI UR4, URZ, UR20, UR4 ;  /* 0x00000014ff047299 */ /* 0x000fe40008011604 */
[----:B------:R-:W-:-:S02]  /*2ba0*/  @UP3 USHF.R.U32.HI UR5, URZ, UR15, UR6 ;  /* 0x0000000fff053299 */ /* 0x000fc40008011606 */
[----:B------:R-:W-:Y:S01]  /*2bb0*/  USHF.R.U32.HI UR17, URZ, UR17, UR8 ;  /* 0x00000011ff117299 */ /* 0x000fe20008011608 */
[----:B------:R-:W-:Y:S01]  /*2bc0*/  UMOV UR6, UR11 ;  /* 0x0000000b00067c82 */ /* 0x000fe20008000000 */
[----:B------:R-:W-:Y:S02]  /*2bd0*/  USEL UR4, UR48, UR4, !UP0 ;  /* 0x0000000430047287 */ /* 0x000fe4000c000000 */
[----:B------:R-:W-:Y:S02]  /*2be0*/  @UP3 USHF.R.U32.HI UR12, URZ, UR15, UR6 ;  /* 0x0000000fff0c3299 */ /* 0x000fe40008011606 */
[----:B------:R-:W-:Y:S02]  /*2bf0*/  UIMAD UR6, UR39, UR5, URZ ;  /* 0x00000005270672a4 */ /* 0x000fe4000f8e02ff */
[----:B------:R-:W-:Y:S02]  /*2c00*/  USEL UR5, UR50, UR17, !UP2 ;  /* 0x0000001132057287 */ /* 0x000fe4000d000000 */
[----:B------:R-:W-:-:S02]  /*2c10*/  UIMAD UR8, UR39, UR12, URZ ;  /* 0x0000000c270872a4 */ /* 0x000fc4000f8e02ff */
[----:B------:R-:W-:Y:S02]  /*2c20*/  UISETP.GE.AND UP0, UPT, UR4, UR6, UPT ;  /* 0x000000060400728c */ /* 0x000fe4000bf06270 */
[----:B------:R-:W-:Y:S02]  /*2c30*/  UIMAD.WIDE.U32 UR6, UR4, UR14, URZ ;  /* 0x0000000e040672a5 */ /* 0x000fe4000f8e00ff */
[----:B------:R-:W-:Y:S02]  /*2c40*/  UISETP.GE.OR UP0, UPT, UR5, UR8, UP0 ;  /* 0x000000080500728c */ /* 0x000fe40008706670 */
[----:B------:R-:W-:Y:S02]  /*2c50*/  UIMAD.WIDE.U32 UR8, UR5, UR14, URZ ;  /* 0x0000000e050872a5 */ /* 0x000fe4000f8e00ff */
[----:B------:R-:W-:Y:S01]  /*2c60*/  UIADD3 UR10, UPT, UPT, -UR4, URZ, URZ ;  /* 0x000000ff040a7290 */ /* 0x000fe2000fffe1ff */
[----:B------:R-:W-:Y:S02]  /*2c70*/  UMOV UR6, UR7 ;  /* 0x0000000700067c82 */ /* 0x000fe40008000000 */
[----:B------:R-:W-:-:S02]  /*2c80*/  USHF.R.U32.HI UR6, URZ, UR15, UR6 ;  /* 0x0000000fff067299 */ /* 0x000fc40008011606 */
[----:B------:R-:W-:Y:S02]  /*2c90*/  UIMAD UR10, UR18, UR10, UR48 ;  /* 0x0000000a120a72a4 */ /* 0x000fe4000f8e0230 */
[----:B------:R-:W-:Y:S01]  /*2ca0*/  USEL UR6, UR4, UR6, !UP3 ;  /* 0x0000000604067287 */ /* 0x000fe2000d800000 */
[----:B------:R-:W-:Y:S01]  /*2cb0*/  @!UP0 UMOV UR7, UR9 ;  /* 0x0000000900078c82 */ /* 0x000fe20008000000 */
[----:B------:R-:W-:Y:S02]  /*2cc0*/  UIADD3 UR9, UPT, UPT, -UR5, URZ, URZ ;  /* 0x000000ff05097290 */ /* 0x000fe4000fffe1ff */
[----:B------:R-:W-:Y:S02]  /*2cd0*/  @!UP0 USHF.R.U32.HI UR7, URZ, UR15, UR7 ;  /* 0x0000000fff078299 */ /* 0x000fe40008011607 */
[----:B------:R-:W-:Y:S02]  /*2ce0*/  UIADD3 UR8, UPT, UPT, -UR6, URZ, URZ ;  /* 0x000000ff06087290 */ /* 0x000fe4000fffe1ff */
[----:B------:R-:W-:-:S02]  /*2cf0*/  @!UP0 USEL UR7, UR5, UR7, !UP3 ;  /* 0x0000000705078287 */ /* 0x000fc4000d800000 */
[----:B------:R-:W-:Y:S02]  /*2d00*/  UIMAD UR8, UR39, UR8, UR4 ;  /* 0x00000008270872a4 */ /* 0x000fe4000f8e0204 */
[----:B------:R-:W-:Y:S02]  /*2d10*/  @!UP0 UIADD3 UR6, UPT, UPT, UR6, -UR7, URZ ;  /* 0x8000000706068290 */ /* 0x000fe4000fffe0ff */
[----:B------:R-:W-:Y:S02]  /*2d20*/  @!UP0 UIMAD UR7, UR8, UR12, UR7 ;  /* 0x0000000c080782a4 */ /* 0x000fe4000f8e0207 */
[----:B------:R-:W-:Y:S02]  /*2d30*/  @!UP0 UIMAD UR4, UR39, UR6, UR5 ;  /* 0x00000006270482a4 */ /* 0x000fe4000f8e0205 */
[----:B------:R-:W-:Y:S02]  /*2d40*/  UIMAD UR6, UR13, UR9, UR50 ;  /* 0x000000090d0672a4 */ /* 0x000fe4000f8e0232 */
[----:B------:R-:W-:Y:S01]  /*2d50*/  UIMAD UR48, UR4, UR18, UR10 ;  /* 0x00000012043072a4 */ /* 0x000fe2000f8e020a */
[----:B------:R-:W-:-:S02]  /*2d60*/  @!UP0 UMOV UR5, UR7 ;  /* 0x0000000700058c82 */ /* 0x000fc40008000000 */
[----:B------:R-:W-:-:S12]  /*2d70*/  UIMAD UR50, UR5, UR13, UR6 ;  /* 0x0000000d053272a4 */ /* 0x000fd8000f8e0206 */
.L_x_38:
[----:B------:R-:W1:Y:S02]  /*2d80*/  LDCU UR4, c[0x0][0xc30] ;  /* 0x00018600ff0477ac */ /* 0x000e640008000800 */
[----:B-1----:R-:W-:-:S09]  /*2d90*/  UISETP.NE.AND UP0, UPT, UR4, 0x1, UPT ;  /* 0x000000010400788c */ /* 0x002fd2000bf05270 */
[----:B------:R-:W-:Y:S05]  /*2da0*/  BRA.U UP0, `(.L_x_39) ;  /* 0x0000000100447547 */ /* 0x000fea000b800000 */
[----:B------:R-:W1:Y:S01]  /*2db0*/  LDCU.128 UR8, c[0x0][0xc10] ;  /* 0x00018200ff0877ac */ /* 0x000e620008000c00 */
[----:B------:R-:W2:Y:S01]  /*2dc0*/  LDCU UR12, c[0x0][0xc0c] ;  /* 0x00018180ff0c77ac */ /* 0x000ea20008000800 */
[----:B------:R-:W3:Y:S01]  /*2dd0*/  LDCU UR13, c[0x0][0xc20] ;  /* 0x00018400ff0d77ac */ /* 0x000ee20008000800 */
[----:B-1----:R-:W-:Y:S02]  /*2de0*/  UIMAD.WIDE.U32 UR6, UR50, UR8, URZ ;  /* 0x00000008320672a5 */ /* 0x002fe4000f8e00ff */
[----:B------:R-:W-:Y:S02]  /*2df0*/  UIMAD.WIDE.U32 UR4, UR48, UR11, URZ ;  /* 0x0000000b300472a5 */ /* 0x000fe4000f8e00ff */
[----:B--2---:R-:W-:Y:S02]  /*2e00*/  UISETP.NE.AND UP2, UPT, UR12, 0x1, UPT ;  /* 0x000000010c00788c */ /* 0x004fe4000bf45270 */
[----:B------:R-:W-:Y:S01]  /*2e10*/  UISETP.NE.AND UP0, UPT, UR10, 0x1, UPT ;  /* 0x000000010a00788c */ /* 0x000fe2000bf05270 */
[----:B------:R-:W-:-:S02]  /*2e20*/  UMOV UR6, UR7 ;  /* 0x0000000700067c82 */ /* 0x000fc40008000000 */
[----:B------:R-:W-:Y:S01]  /*2e30*/  UMOV UR4, UR5 ;  /* 0x0000000500047c82 */ /* 0x000fe20008000000 */
[----:B------:R-:W-:Y:S02]  /*2e40*/  USHF.R.U32.HI UR6, URZ, UR9, UR6 ;  /* 0x00000009ff067299 */ /* 0x000fe40008011606 */
[----:B---3--:R-:W-:Y:S02]  /*2e50*/  USHF.R.U32.HI UR4, URZ, UR13, UR4 ;  /* 0x0000000dff047299 */ /* 0x008fe40008011604 */
[----:B------:R-:W-:Y:S02]  /*2e60*/  USEL UR5, UR50, UR6, !UP2 ;  /* 0x0000000632057287 */ /* 0x000fe4000d000000 */
[----:B------:R-:W-:-:S04]  /*2e70*/  USEL UR4, UR48, UR4, !UP0 ;  /* 0x0000000430047287 */ /* 0x000fc8000c000000 */
[----:B------:R-:W-:Y:S02]  /*2e80*/  UIADD3 UR6, UPT, UPT, UR5, -UR4, URZ ;  /* 0x8000000405067290 */ /* 0x000fe4000fffe0ff */
[----:B------:R-:W-:Y:S02]  /*2e90*/  UIADD3 UR4, UPT, UPT, -UR5, UR4, URZ ;  /* 0x0000000405047290 */ /* 0x000fe4000fffe1ff */
[----:B------:R-:W-:Y:S02]  /*2ea0*/  UIMAD UR48, UR6, UR10, UR48 ;  /* 0x0000000a063072a4 */ /* 0x000fe4000f8e0230 */
[----:B------:R-:W-:-:S12]  /*2eb0*/  UIMAD UR50, UR4, UR12, UR50 ;  /* 0x0000000c043272a4 */ /* 0x000fd8000f8e0232 */
.L_x_39:
[----:B------:R-:W-:Y:S01]  /*2ec0*/  R2UR UR5, R93 ;  /* 0x000000005d0572ca */ /* 0x000fe200000e0000 */
[----:B------:R-:W-:Y:S01]  /*2ed0*/  UMOV UR36, UR42 ;  /* 0x0000002a00247c82 */ /* 0x000fe20008000000 */
[----:B------:R-:W-:Y:S02]  /*2ee0*/  R2UR UR4, R92 ;  /* 0x000000005c0472ca */ /* 0x000fe400000e0000 */
[----:B------:R-:W-:Y:S02]  /*2ef0*/  PLOP3.LUT P1, PT, PT, PT, PT, 0x80, 0x8 ;  /* 0x000000000008781c */ /* 0x000fe40003f2f070 */
[----:B------:R-:W-:-:S07]  /*2f00*/  LOP3.LUT R2, R2, 0x1, RZ, 0x3c, !PT ;  /* 0x0000000102027812 */ /* 0x000fce00078e3cff */
[----:B------:R-:W-:Y:S02]  /*2f10*/  UIADD3 UR53, UPT, UPT, UR50, UR5, URZ ;  /* 0x0000000532357290 */ /* 0x000fe4000fffe0ff */
[----:B------:R-:W-:Y:S01]  /*2f20*/  UIADD3 UR23, UPT, UPT, UR48, UR4, URZ ;  /* 0x0000000430177290 */ /* 0x000fe2000fffe0ff */
[----:B------:R-:W-:Y:S11]  /*2f30*/  BRA.U UP1, `(.L_x_40) ;  /* 0xffffffe901a47547 */ /* 0x000ff6000b83ffff */
[----:B------:R-:W-:Y:S01]  /*2f40*/  UIADD3 UR30, UPT, UPT, UR30, 0xa0, URZ ;  /* 0x000000a01e1e7890 */ /* 0x000fe2000fffe0ff */
[----:B------:R-:W-:-:S03]  /*2f50*/  MOV R3, UR27 ;  /* 0x0000001b00037c02 */ /* 0x000fc60008000f00 */
[----:B------:R-:W-:Y:S01]  /*2f60*/  ULEA UR4, UR31, UR30, 0x3 ;  /* 0x0000001e1f047291 */ /* 0x000fe2000f8e18ff */
[----:B------:R-:W-:-:S08]  /*2f70*/  SHF.L.U32 R3, R3, 0x1f, RZ ;  /* 0x0000001f03037819 */ /* 0x000fd000000006ff */
[----:B------:R-:W1:Y:S02]  /*2f80*/  SYNCS.PHASECHK.TRANS64.TRYWAIT P0, [UR4], R3 ;  /* 0x00000003ff0075a7 */ /* 0x000e640008001104 */
[----:B-1----:R-:W-:Y:S05]  /*2f90*/  @!P0 BRA `(.L_x_41) ;  /* 0x0000006400248947 */ /* 0x002fea0003800000 */
.L_x_148:
[----:B------:R-:W-:-:S04]  /*2fa0*/  UIADD3 UR4, UPT, UPT, UR31, 0x1, URZ ;  /* 0x000000011f047890 */ /* 0x000fc8000fffe0ff */
[----:B------:R-:W-:-:S04]  /*2fb0*/  UISETP.NE.AND UP0, UPT, UR4, 0x14, UPT ;  /* 0x000000140400788c */ /* 0x000fc8000bf05270 */
[----:B------:R-:W-:Y:S02]  /*2fc0*/  USEL UR5, URZ, 0x1, UP0 ;  /* 0x00000001ff057887 */ /* 0x000fe40008000000 */
[----:B------:R-:W-:Y:S02]  /*2fd0*/  USEL UR4, UR4, URZ, UP0 ;  /* 0x000000ff04047287 */ /* 0x000fe40008000000 */
[----:B------:R-:W-:Y:S02]  /*2fe0*/  ULOP3.LUT UR6, UR27, UR5, URZ, 0x3c, !UPT ;  /* 0x000000051b067292 */ /* 0x000fe4000f8e3cff */
[----:B------:R-:W-:-:S04]  /*2ff0*/  ULEA UR5, UR4, UR30, 0x3 ;  /* 0x0000001e04057291 */ /* 0x000fc8000f8e18ff */
[----:B-1----:R-:W-:-:S04]  /*3000*/  MOV R3, UR6 ;  /* 0x0000000600037c02 */ /* 0x002fc80008000f00 */
[----:B------:R-:W-:-:S04]  /*3010*/  SHF.L.U32 R3, R3, 0x1f, RZ ;  /* 0x0000001f03037819 */ /* 0x000fc800000006ff */
[----:B------:R-:W1:Y:S02]  /*3020*/  SYNCS.PHASECHK.TRANS64.TRYWAIT P0, [UR5], R3 ;  /* 0x00000003ff0075a7 */ /* 0x000e640008001105 */
[----:B-1----:R-:W-:Y:S05]  /*3030*/  @!P0 BRA `(.L_x_42) ;  /* 0x0000006400148947 */ /* 0x002fea0003800000 */
.L_x_150:
        /* <DEDUP_REMOVED lines=10> */
.L_x_152:
        /* <DEDUP_REMOVED lines=10> */
.L_x_154:
        /* <DEDUP_REMOVED lines=10> */
.L_x_156:
        /* <DEDUP_REMOVED lines=10> */
.L_x_158:
        /* <DEDUP_REMOVED lines=10> */
.L_x_160:
        /* <DEDUP_REMOVED lines=10> */
.L_x_162:
        /* <DEDUP_REMOVED lines=10> */
.L_x_164:
        /* <DEDUP_REMOVED lines=10> */
.L_x_166:
        /* <DEDUP_REMOVED lines=10> */
.L_x_168:
        /* <DEDUP_REMOVED lines=10> */
.L_x_170:
        /* <DEDUP_REMOVED lines=10> */
.L_x_172:
        /* <DEDUP_REMOVED lines=10> */
.L_x_174:
        /* <DEDUP_REMOVED lines=10> */
.L_x_176:
        /* <DEDUP_REMOVED lines=10> */
.L_x_178:
        /* <DEDUP_REMOVED lines=10> */
.L_x_180:
        /* <DEDUP_REMOVED lines=10> */
.L_x_182:
        /* <DEDUP_REMOVED lines=10> */
.L_x_184:
[----:B------:R-:W-:-:S04]  /*3ae0*/  UIADD3 UR4, UPT, UPT, UR4, 0x1, URZ ;  /* 0x0000000104047890 */ /* 0x000fc8000fffe0ff */
[----:B------:R-:W-:-:S04]  /*3af0*/  UISETP.NE.AND UP0, UPT, UR4, 0x14, UPT ;  /* 0x000000140400788c */ /* 0x000fc8000bf05270 */
[----:B------:R-:W-:Y:S02]  /*3b00*/  USEL UR5, URZ, 0x1, UP0 ;  /* 0x00000001ff057887 */ /* 0x000fe40008000000 */
[----:B------:R-:W-:Y:S02]  /*3b10*/  USEL UR4, UR4, URZ, UP0 ;  /* 0x000000ff04047287 */ /* 0x000fe40008000000 */
[----:B------:R-:W-:Y:S02]  /*3b20*/  ULOP3.LUT UR5, UR6, UR5, URZ, 0x3c, !UPT ;  /* 0x0000000506057292 */ /* 0x000fe4000f8e3cff */
[----:B------:R-:W-:-:S04]  /*3b30*/  ULEA UR4, UR4, UR30, 0x3 ;  /* 0x0000001e04047291 */ /* 0x000fc8000f8e18ff */
[----:B------:R-:W-:Y:S02]  /*3b40*/  IMAD.U32 R2, RZ, RZ, UR5 ;  /* 0x00000005ff027e24 */ /* 0x000fe4000f8e00ff */
[----:B-1----:R-:W-:-:S03]  /*3b50*/  MOV R0, UR4 ;  /* 0x0000000400007c02 */ /* 0x002fc60008000f00 */
[----:B------:R-:W-:-:S07]  /*3b60*/  SHF.L.U32 R3, R2, 0x1f, RZ ;  /* 0x0000001f02037819 */ /* 0x000fce00000006ff */
.L_x_60:
[----:B-1----:R1:W2:Y:S02]  /*3b70*/  SYNCS.PHASECHK.TRANS64.TRYWAIT P0, [R0+URZ], R3 ;  /* 0x00000003000075a7 */ /* 0x0022a400080011ff */
[----:B--2---:R-:W-:Y:S05]  /*3b80*/  @!P0 NANOSLEEP.SYNCS 0x989680 ;  /* 0x009896800000895d */ /* 0x004fea0003900000 */
[----:B------:R-:W2:Y:S02]  /*3b90*/  @!P0 SYNCS.PHASECHK.TRANS64 P0, [R0+URZ], R3 ;  /* 0x00000003000085a7 */ /* 0x000ea400080010ff */
[----:B--2---:R-:W-:Y:S05]  /*3ba0*/  @P0 EXIT ;  /* 0x000000000000094d */ /* 0x004fea0003800000 */
[----:B------:R-:W-:Y:S05]  /*3bb0*/  BRA `(.L_x_60) ;  /* 0xfffffffc00ec7947 */ /* 0x000fea000383ffff */
.L_x_22:
[----:B------:R-:W2:Y:S02]  /*3bc0*/  S2UR UR4, SR_CgaCtaId ;  /* 0x00000000000479c3 */ /* 0x000ea40000008800 */
[----:B--2---:R-:W-:-:S04]  /*3bd0*/  UISETP.NE.AND UP0, UPT, UR4, URZ, UPT ;  /* 0x000000ff0400728c */ /* 0x004fc8000bf05270 */
[----:B------:R-:W-:-:S09]  /*3be0*/  UISETP.NE.OR UP0, UPT, UR18, 0x1, UP0 ;  /* 0x000000011200788c */ /* 0x000fd20008705670 */
[----:B------:R-:W-:Y:S05]  /*3bf0*/  BRA.U UP0, `(.L_x_61) ;  /* 0x0000000100b47547 */ /* 0x000fea000b800000 */
[----:B------:R-:W2:Y:S01]  /*3c00*/  S2UR UR5, SR_CgaCtaId ;  /* 0x00000000000579c3 */ /* 0x000ea20000008800 */
[----:B------:R-:W-:Y:S01]  /*3c10*/  UMOV UR4, 0x400 ;  /* 0x0000040000047882 */ /* 0x000fe20000000000 */
[----:B------:R-:W-:Y:S01]  /*3c20*/  HFMA2 R2, -RZ, RZ, 0, 5.9604644775390625e-08 ;  /* 0x00000001ff027431 */ /* 0x000fe200000001ff */
[----:B------:R-:W-:Y:S01]  /*3c30*/  ISETP.GE.U32.AND P0, PT, R3, 0x2, PT ;  /* 0x000000020300780c */ /* 0x000fe20003f06070 */
[----:B------:R-:W-:Y:S01]  /*3c40*/  IMAD.MOV.U32 R8, RZ, RZ, RZ ;  /* 0x000000ffff087224 */ /* 0x000fe200078e00ff */
[----:B--2---:R-:W-:-:S04]  /*3c50*/  ULEA UR4, UR5, UR4, 0x18 ;  /* 0x0000000405047291 */ /* 0x004fc8000f8ec0ff */
[----:B------:R-:W-:Y:S02]  /*3c60*/  UIADD3 UR5, UPT, UPT, UR4, 0x188, URZ ;  /* 0x0000018804057890 */ /* 0x000fe4000fffe0ff */
[----:B------:R-:W-:Y:S02]  /*3c70*/  UIADD3 UR8, UPT, UPT, UR4, 0x180, URZ ;  /* 0x0000018004087890 */ /* 0x000fe4000fffe0ff */
[----:B------:R-:W-:-:S12]  /*3c80*/  UPRMT UR5, URZ, 0x654, UR5 ;  /* 0x00000654ff057896 */ /* 0x000fd80008000005 */
.L_x_64:
[----:B------:R-:W-:Y:S01]  /*3c90*/  SHF.L.U32 R7, R2, 0x1f, RZ ;  /* 0x0000001f02077819 */ /* 0x000fe200000006ff */
[----:B------:R-:W-:Y:S02]  /*3ca0*/  IMAD.U32 R4, RZ, RZ, UR8 ;  /* 0x00000008ff047e24 */ /* 0x000fe4000f8e00ff */
[----:B------:R-:W-:Y:S01]  /*3cb0*/  @!P0 IMAD.MOV.U32 R5, RZ, RZ, 0x10 ;  /* 0x00000010ff058424 */ /* 0x000fe200078e00ff */
[----:B------:R-:W2:Y:S02]  /*3cc0*/  SYNCS.PHASECHK.TRANS64.TRYWAIT P1, [UR4+0x188], R7 ;  /* 0x00018807ff0075a7 */ /* 0x000ea40008021104 */
[----:B------:R-:W-:-:S04]  /*3cd0*/  PRMT R9, R3, 0x654, R4 ;  /* 0x0000065403097816 */ /* 0x000fc80000000004 */
[----:B------:R-:W-:Y:S01]  /*3ce0*/  SEL R0, R9, R0, !P0 ;  /* 0x0000000009007207 */ /* 0x000fe20004000000 */
[----:B--2---:R-:W-:Y:S06]  /*3cf0*/  @!P1 BRA `(.L_x_62) ;  /* 0x0000005c00949947 */ /* 0x004fec0003800000 */
.L_x_186:
[----:B------:R-:W-:Y:S01]  /*3d00*/  UIADD3 UR6, UPT, UPT, UR4, 0x1c0, URZ ;  /* 0x000001c004067890 */ /* 0x000fe2000fffe0ff */
[----:B------:R3:W-:Y:S01]  /*3d10*/  @!P0 SYNCS.ARRIVE.TRANS64.RED RZ, [R0+URZ], R5 ;  /* 0x0000000500ff89a7 */ /* 0x0007e200080004ff */
[----:B------:R-:W-:Y:S01]  /*3d20*/  UIADD3 UR7, UPT, UPT, UR4, 0x180, URZ ;  /* 0x0000018004077890 */ /* 0x000fe2000fffe0ff */
[----:B------:R-:W-:-:S08]  /*3d30*/  LOP3.LUT R2, R2, 0x1, RZ, 0x3c, !PT ;  /* 0x0000000102027812 */ /* 0x000fd000078e3cff */
[----:B------:R-:W-:Y:S06]  /*3d40*/  UGETNEXTWORKID.BROADCAST [UR6], [UR7] ;  /* 0x00000000060073ca */ /* 0x000fec0008000100 */
[----:B---3--:R-:W-:-:S04]  /*3d50*/  SHF.L.U32 R5, R8, 0x1f, RZ ;  /* 0x0000001f08057819 */ /* 0x008fc800000006ff */
[----:B------:R-:W3:Y:S02]  /*3d60*/  SYNCS.PHASECHK.TRANS64.TRYWAIT P1, [UR4+0x180], R5 ;  /* 0x00018005ff0075a7 */ /* 0x000ee40008021104 */
[----:B---3--:R-:W-:Y:S05]  /*3d70*/  @!P1 BRA `(.L_x_63) ;  /* 0x0000005c008c9947 */ /* 0x008fea0003800000 */
.L_x_188:
[----:B--2---:R-:W2:Y:S01]  /*3d80*/  LDS.128 R4, [UR4+0x1c0] ;  /* 0x0001c004ff047984 */ /* 0x004ea20008000c00 */
[----:B------:R-:W-:Y:S01]  /*3d90*/  LOP3.LUT R8, R8, 0x1, RZ, 0x3c, !PT ;  /* 0x0000000108087812 */ /* 0x000fe200078e3cff */
[----:B------:R-:W-:Y:S01]  /*3da0*/  @!PT LDS RZ, [RZ] ;  /* 0x00000000fffff984 */ /* 0x000fe20000000800 */
[----:B------:R-:W-:Y:S01]  /*3db0*/  @!PT LDS RZ, [RZ] ;  /* 0x00000000fffff984 */ /* 0x000fe20000000800 */
[----:B------:R-:W-:Y:S01]  /*3dc0*/  @!PT LDS RZ, [RZ] ;  /* 0x00000000fffff984 */ /* 0x000fe20000000800 */
[----:B------:R-:W-:Y:S01]  /*3dd0*/  @!PT LDS RZ, [RZ] ;  /* 0x00000000fffff984 */ /* 0x000fe20000000800 */
[----:B------:R3:W-:Y:S06]  /*3de0*/  MEMBAR.ALL.CTA ;  /* 0x0000000000007992 */ /* 0x0007ec0000008000 */
[----:B---3--:R-:W3:Y:S02]  /*3df0*/  FENCE.VIEW.ASYNC.S ;  /* 0x00000000000073c6 */ /* 0x008ee40000000000 */
[----:B---3--:R-:W-:Y:S01]  /*3e00*/  SYNCS.ARRIVE.TRANS64.RED.A1T0 RZ, [UR5], RZ ;  /* 0x000000ffffff79a7 */ /* 0x008fe20008100405 */
[----:B--2---:R-:W-:-:S13]  /*3e10*/  LOP3.LUT P1, RZ, R6, 0x1, RZ, 0xc0, !PT ;  /* 0x0000000106ff7812 */ /* 0x004fda000782c0ff */
[----:B------:R-:W-:Y:S05]  /*3e20*/  @P1 BRA `(.L_x_64) ;  /* 0xfffffffc00981947 */ /* 0x000fea000383ffff */
[----:B------:R-:W-:-:S04]  /*3e30*/  SHF.L.U32 R0, R2, 0x1f, RZ ;  /* 0x0000001f02007819 */ /* 0x000fc800000006ff */
[----:B------:R-:W2:Y:S02]  /*3e40*/  SYNCS.PHASECHK.TRANS64 P0, [UR4+0x188], R0 ;  /* 0x00018800ff0075a7 */ /* 0x000ea40008001004 */
[----:B-12---:R-:W-:Y:S05]  /*3e50*/  @P0 EXIT ;  /* 0x000000000000094d */ /* 0x006fea0003800000 */
[----:B------:R-:W-:-:S07]  /*3e60*/  MOV R0, UR4 ;  /* 0x0000000400007c02 */ /* 0x000fce0008000f00 */
.L_x_65:
[----:B-1----:R-:W-:-:S04]  /*3e70*/  SHF.L.U32 R3, R2, 0x1f, RZ ;  /* 0x0000001f02037819 */ /* 0x002fc800000006ff */
[----:B------:R1:W2:Y:S03]  /*3e80*/  SYNCS.PHASECHK.TRANS64.TRYWAIT P0, [R0+URZ+0x188], R3 ;  /* 0x00018803000075a7 */ /* 0x0002a600080011ff */
[----:B--2---:R-:W-:Y:S05]  /*3e90*/  @!P0 NANOSLEEP.SYNCS 0x989680 ;  /* 0x009896800000895d */ /* 0x004fea0003900000 */
[----:B------:R-:W2:Y:S02]  /*3ea0*/  @!P0 SYNCS.PHASECHK.TRANS64 P0, [R0+URZ+0x188], R3 ;  /* 0x00018803000085a7 */ /* 0x000ea400080010ff */
[----:B--2---:R-:W-:Y:S05]  /*3eb0*/  @P0 EXIT ;  /* 0x000000000000094d */ /* 0x004fea0003800000 */
[----:B------:R-:W-:Y:S05]  /*3ec0*/  BRA `(.L_x_65) ;  /* 0xfffffffc00e87947 */ /* 0x000fea000383ffff */
.L_x_61:
[----:B------:R-:W-:Y:S05]  /*3ed0*/  BRA.U UP4, `(.L_x_66) ;  /* 0x0000001104647547 */ /* 0x000fea000b800000 */
[----:B------:R-:W2:Y:S01]  /*3ee0*/  S2UR UR4, SR_CgaCtaId ;  /* 0x00000000000479c3 */ /* 0x000ea20000008800 */
[----:B------:R-:W-:Y:S01]  /*3ef0*/  UMOV UR5, 0x40 ;  /* 0x0000004000057882 */ /* 0x000fe20000000000 */
[----:B------:R-:W-:Y:S01]  /*3f00*/  NOP ;  /* 0x0000000000007918 */ /* 0x000fe20000000000 */
[----:B------:R-:W-:Y:S01]  /*3f10*/  UMOV UR6, 0x400 ;  /* 0x0000040000067882 */ /* 0x000fe20000000000 */
[----:B--2---:R-:W-:Y:S02]  /*3f20*/  ULEA UR5, UR4, UR5, 0x18 ;  /* 0x0000000504057291 */ /* 0x004fe4000f8ec0ff */
[----:B------:R-:W-:-:S07]  /*3f30*/  ULEA UR6, UR4, UR6, 0x18 ;  /* 0x0000000604067291 */ /* 0x000fce000f8ec0ff */
[----:B------:R-:W2:Y:S02]  /*3f40*/  LDS.U8 R3, [UR5+0x1c] ;  /* 0x00001c05ff037984 */ /* 0x000ea40008000000 */
[----:B--2---:R-:W-:-:S13]  /*3f50*/  ISETP.NE.AND P0, PT, R3, RZ, PT ;  /* 0x000000ff0300720c */ /* 0x004fda0003f05270 */
[----:B------:R-:W-:Y:S05]  /*3f60*/  @P0 BRA `(.L_x_67) ;  /* 0x0000000400080947 */ /* 0x000fea0003800000 */
[----:B------:R-:W-:Y:S02]  /*3f70*/  UISETP.NE.U32.AND UP1, UPT, UR31, 0x1, UPT ;  /* 0x000000011f00788c */ /* 0x000fe4000bf25070 */
[----:B------:R-:W-:-:S07]  /*3f80*/  UIADD3 UR7, UPT, UPT, UR5, 0x8, URZ ;  /* 0x0000000805077890 */ /* 0x000fce000fffe0ff */
[----:B------:R-:W-:Y:S05]  /*3f90*/  BRA.U !UP1, `(.L_x_68) ;  /* 0x00000001099c7547 */ /* 0x000fea000b800000 */
[----:B------:R-:W-:Y:S01]  /*3fa0*/  ELECT P0, URZ, PT ;  /* 0x0000000000ff782f */ /* 0x000fe20003800000 */
[----:B------:R-:W-:-:S12]  /*3fb0*/  BSSY B0, `(.L_x_68) ;  /* 0x0000025000007945 */ /* 0x000fd80003800000 */
[----:B------:R-:W-:Y:S05]  /*3fc0*/  @!P0 BRA `(.L_x_69) ;  /* 0x00000000008c8947 */ /* 0x000fea0003800000 */
[----:B------:R-:W-:-:S05]  /*3fd0*/  UMOV UR4, 0x10 ;  /* 0x0000001000047882 */ /* 0x000fca0000000000 */
[----:B------:R-:W-:Y:S04]  /*3fe0*/  DEPBAR.LE SB2, 0x36 ;  /* 0x0000ad800000791a */ /* 0x000fe80000000000 */
[----:B------:R-:W2:Y:S02]  /*3ff0*/  UTCATOMSWS.2CTA.FIND_AND_SET.ALIGN UP0, UR4, UR4 ;  /* 0x00000004000475e3 */ /* 0x000ea40008200800 */
[----:B--2---:R-:W-:Y:S01]  /*4000*/  MOV R10, UR4 ;  /* 0x00000004000a7c02 */ /* 0x004fe20008000f00 */
[----:B------:R-:W-:Y:S06]  /*4010*/  BRA.U UP0, `(.L_x_70) ;  /* 0x0000000100187547 */ /* 0x000fec000b800000 */
.L_x_71:
[----:B------:R-:W-:Y:S05]  /*4020*/  NANOSLEEP 0x64 ;  /* 0x000000640000795d */ /* 0x000fea0003800000 */
[----:B------:R-:W-:-:S05]  /*4030*/  UMOV UR4, 0x10 ;  /* 0x0000001000047882 */ /* 0x000fca0000000000 */
[----:B------:R-:W-:Y:S04]  /*4040*/  DEPBAR.LE SB2, 0x36 ;  /* 0x0000ad800000791a */ /* 0x000fe80000000000 */
[----:B------:R-:W2:Y:S02]  /*4050*/  UTCATOMSWS.2CTA.FIND_AND_SET.ALIGN UP0, UR4, UR4 ;  /* 0x00000004000475e3 */ /* 0x000ea40008200800 */
[----:B--2---:R-:W-:Y:S01]  /*4060*/  MOV R10, UR4 ;  /* 0x00000004000a7c02 */ /* 0x004fe20008000f00 */
[----:B------:R-:W-:Y:S05]  /*4070*/  BRA.U !UP0, `(.L_x_71) ;  /* 0xfffffffd08e87547 */ /* 0x000fea000b83ffff */
.L_x_70:
[----:B------:R-:W2:Y:S01]  /*4080*/  LDS R6, [UR5+0x10] ;  /* 0x00001005ff067984 */ /* 0x000ea20008000800 */
[----:B------:R-:W-:Y:S01]  /*4090*/  IMAD.U32 R3, RZ, RZ, UR6 ;  /* 0x00000006ff037e24 */ /* 0x000fe2000f8e00ff */
[----:B------:R-:W-:-:S03]  /*40a0*/  MOV R4, UR30 ;  /* 0x0000001e00047c02 */ /* 0x000fc60008000f00 */
[----:B------:R-:W-:Y:S01]  /*40b0*/  VIADD R3, R3, 0x1d0 ;  /* 0x000001d003037836 */ /* 0x000fe20000000000 */
[----:B--2---:R-:W-:-:S04]  /*40c0*/  SHF.L.U32 R6, R6, 0x1f, RZ ;  /* 0x0000001f06067819 */ /* 0x004fc800000006ff */
[----:B------:R-:W2:Y:S02]  /*40d0*/  SYNCS.PHASECHK.TRANS64.TRYWAIT P0, [UR5+0x8], R6 ;  /* 0x00000806ff0075a7 */ /* 0x000ea40008001105 */
[----:B--2---:R-:W-:Y:S05]  /*40e0*/  @P0 BRA `(.L_x_72) ;  /* 0x0000000000080947 */ /* 0x004fea0003800000 */
[----:B------:R-:W2:Y:S02]  /*40f0*/  SYNCS.PHASECHK.TRANS64.TRYWAIT P0, [UR5+0x8], R6 ;  /* 0x00000806ff0075a7 */ /* 0x000ea40008001105 */
[----:B--2---:R-:W-:Y:S05]  /*4100*/  @!P0 BRA `(.L_x_73) ;  /* 0x0000005800c08947 */ /* 0x004fea0003800000 */
.L_x_72:
[----:B------:R-:W-:Y:S01]  /*4110*/  PRMT R4, R4, 0x654, R3 ;  /* 0x0000065404047816 */ /* 0x000fe20000000003 */
[----:B------:R-:W-:Y:S01]  /*4120*/  HFMA2 R3, -RZ, RZ, 0, 5.9604644775390625e-08 ;  /* 0x00000001ff037431 */ /* 0x000fe200000001ff */
[----:B------:R-:W-:Y:S01]  /*4130*/  UPRMT UR4, UR30, 0x654, UR7 ;  /* 0x000006541e047896 */ /* 0x000fe20008000007 */
[----:B------:R-:W-:Y:S02]  /*4140*/  IMAD.MOV.U32 R7, RZ, RZ, 0xffff ;  /* 0x0000ffffff077424 */ /* 0x000fe400078e00ff */
[----:B--2---:R-:W-:Y:S02]  /*4150*/  IMAD.MOV.U32 R6, RZ, RZ, 0x4 ;  /* 0x00000004ff067424 */ /* 0x004fe400078e00ff */
[----:B------:R-:W-:Y:S01]  /*4160*/  IMAD.SHL.U32 R9, R10, 0x20, RZ ;  /* 0x000000200a097824 */ /* 0x000fe200078e00ff */
[----:B------:R-:W-:Y:S02]  /*4170*/  MOV R5, UR4 ;  /* 0x0000000400057c02 */ /* 0x000fe40008000f00 */
[-C--:B------:R-:W-:Y:S01]  /*4180*/  SHF.L.U32 R8, R7, R10.reuse, RZ ;  /* 0x0000000a07087219 */ /* 0x080fe200000006ff */
[----:B------:R2:W-:Y:S01]  /*4190*/  SYNCS.ARRIVE.TRANS64.RED RZ, [UR4], R6 ;  /* 0x00000006ffff79a7 */ /* 0x0005e20008000404 */
[----:B------:R-:W-:Y:S01]  /*41a0*/  SHF.L.U32 R7, R3, R10, RZ ;  /* 0x0000000a03077219 */ /* 0x000fe200000006ff */
[----:B------:R2:W-:Y:S04]  /*41b0*/  STS [UR6+0x1d0], R9 ;  /* 0x0001d009ff007988 */ /* 0x0005e80008000806 */
[----:B------:R2:W-:Y:S04]  /*41c0*/  STAS [R4.64], R10 ;  /* 0x0000000a04007dbd */ /* 0x0005e8000c0008ff */
[----:B------:R2:W-:Y:S04]  /*41d0*/  ATOMS.OR RZ, [UR5+0x14], R8 ;  /* 0x00001408ffff798c */ /* 0x0005e8000b000005 */
[----:B------:R2:W-:Y:S04]  /*41e0*/  ATOMS.OR RZ, [UR5+0x18], R7 ;  /* 0x00001807ffff798c */ /* 0x0005e8000b000005 */
[----:B------:R2:W-:Y:S02]  /*41f0*/  ATOMS.XOR RZ, [UR5+0x10], R3 ;  /* 0x00001003ffff798c */ /* 0x0005e4000b800005 */
.L_x_69:
[----:B-1----:R-:W-:Y:S05]  /*4200*/  BSYNC B0 ;  /* 0x0000000000007941 */ /* 0x002fea0003800000 */
.L_x_68:
[----:B------:R-:W-:Y:S05]  /*4210*/  BRA.U UP1, `(.L_x_74) ;  /* 0x00000001016c7547 */ /* 0x000fea000b800000 */
[----:B------:R-:W-:-:S03]  /*4220*/  UMOV UR4, 0xffffffff ;  /* 0xffffffff00047882 */ /* 0x000fc60000000000 */
[----:B------:R-:W-:Y:S05]  /*4230*/  BRA.DIV UR4, `(.L_x_75) ;  /* 0x0000005a048c7947 */ /* 0x000fea000b800000 */
[----:B------:R-:W-:-:S13]  /*4240*/  ELECT P0, URZ, PT ;  /* 0x0000000000ff782f */ /* 0x000fda0003800000 */
.L_x_191:
[----:B------:R-:W-:Y:S05]  /*4250*/  @!P0 BRA `(.L_x_74) ;  /* 0x00000000005c8947 */ /* 0x000fea0003800000 */
[----:B--2---:R-:W2:Y:S02]  /*4260*/  LDS R4, [UR5+0x10] ;  /* 0x00001005ff047984 */ /* 0x004ea40008000800 */
[----:B--2---:R-:W-:-:S04]  /*4270*/  SHF.L.U32 R4, R4, 0x1f, RZ ;  /* 0x0000001f04047819 */ /* 0x004fc800000006ff */
[----:B------:R-:W2:Y:S02]  /*4280*/  SYNCS.PHASECHK.TRANS64.TRYWAIT P0, [UR5+0x8], R4 ;  /* 0x00000804ff0075a7 */ /* 0x000ea40008001105 */
[----:B--2---:R-:W-:Y:S05]  /*4290*/  @P0 BRA `(.L_x_76) ;  /* 0x0000000000080947 */ /* 0x004fea0003800000 */
[----:B------:R-:W2:Y:S02]  /*42a0*/  SYNCS.PHASECHK.TRANS64.TRYWAIT P0, [UR5+0x8], R4 ;  /* 0x00000804ff0075a7 */ /* 0x000ea40008001105 */
[----:B--2---:R-:W-:Y:S05]  /*42b0*/  @!P0 BRA `(.L_x_77) ;  /* 0x0000005800908947 */ /* 0x004fea0003800000 */
.L_x_76:
[----:B------:R-:W3:Y:S01]  /*42c0*/  LDS R6, [UR6+0x1d0] ;  /* 0x0001d006ff067984 */ /* 0x000ee20008000800 */
[----:B--2---:R-:W-:Y:S02]  /*42d0*/  HFMA2 R3, -RZ, RZ, 0, 5.9604644775390625e-08 ;  /* 0x00000001ff037431 */ /* 0x004fe400000001ff */
[----:B------:R-:W-:Y:S01]  /*42e0*/  IMAD.MOV.U32 R4, RZ, RZ, 0xffff ;  /* 0x0000ffffff047424 */ /* 0x000fe200078e00ff */
[----:B------:R-:W-:Y:S01]  /*42f0*/  UPRMT UR4, UR30, 0x654, UR7 ;  /* 0x000006541e047896 */ /* 0x000fe20008000007 */
[----:B---3--:R-:W-:-:S03]  /*4300*/  IMAD.SHL.U32 R5, R6, 0x20, RZ ;  /* 0x0000002006057824 */ /* 0x008fc600078e00ff */
[-C--:B------:R-:W-:Y:S02]  /*4310*/  SHF.L.U32 R4, R4, R6.reuse, RZ ;  /* 0x0000000604047219 */ /* 0x080fe400000006ff */
[----:B------:R-:W-:Y:S01]  /*4320*/  SHF.L.U32 R6, R3, R6, RZ ;  /* 0x0000000603067219 */ /* 0x000fe200000006ff */
[----:B------:R3:W-:Y:S04]  /*4330*/  STS [UR6+0x1d0], R5 ;  /* 0x0001d005ff007988 */ /* 0x0007e80008000806 */
[----:B------:R3:W-:Y:S04]  /*4340*/  ATOMS.OR RZ, [UR5+0x14], R4 ;  /* 0x00001404ffff798c */ /* 0x0007e8000b000005 */
[----:B------:R3:W-:Y:S01]  /*4350*/  ATOMS.OR RZ, [UR5+0x18], R6 ;  /* 0x00001806ffff798c */ /* 0x0007e2000b000005 */
[----:B------:R-:W-:Y:S03]  /*4360*/  SYNCS.ARRIVE.TRANS64.RED.A1T0 RZ, [UR4], RZ ;  /* 0x000000ffffff79a7 */ /* 0x000fe60008100404 */
[----:B------:R3:W-:Y:S01]  /*4370*/  ATOMS.XOR RZ, [UR5+0x10], R3 ;  /* 0x00001003ffff798c */ /* 0x0007e2000b800005 */
[----:B------:R-:W-:Y:S05]  /*4380*/  BRA `(.L_x_74) ;  /* 0x0000000000107947 */ /* 0x000fea0003800000 */
.L_x_67:
[----:B------:R-:W-:Y:S02]  /*4390*/  MOV R3, 0xffffffff ;  /* 0xffffffff00037802 */ /* 0x000fe40000000f00 */
[----:B------:R-:W-:-:S03]  /*43a0*/  MOV R4, 0x43d0 ;  /* 0x000043d000047802 */ /* 0x000fc60000000f00 */
[----:B------:R2:W-:Y:S04]  /*43b0*/  STS [UR6+0x1d0], R3 ;  /* 0x0001d003ff007988 */ /* 0x0005e80008000806 */
[----:B-12--5:R-:W-:Y:S05]  /*43c0*/  CALL.REL.NOINC `($__internal_1_$__cuda_sm10x_tcgen05_guardrail_trap_phase_invalid_during_alloc) ;  /* 0x0000005c00cc7944 */ /* 0x026fea0003c00000 */
.L_x_74:
[----:B------:R-:W-:Y:S05]  /*43d0*/  WARPSYNC.ALL ;  /* 0x0000000000007948 */ /* 0x000fea0003800000 */
[----:B------:R-:W4:Y:S01]  /*43e0*/  S2UR UR17, SR_CgaCtaId ;  /* 0x00000000001179c3 */ /* 0x000f220000008800 */
[----:B------:R-:W-:Y:S01]  /*43f0*/  UMOV UR4, 0x400 ;  /* 0x0000040000047882 */ /* 0x000fe20000000000 */
[----:B------:R-:W-:-:S06]  /*4400*/  NOP ;  /* 0x0000000000007918 */ /* 0x000fcc0000000000 */
[----:B------:R-:W-:Y:S06]  /*4410*/  BAR.ARV 0x6, 0xa0 ;  /* 0x0182800000007b1d */ /* 0x000fec0000002000 */
[----:B------:R-:W1:Y:S01]  /*4420*/  LDCU.64 UR6, c[0x0][0x388] ;  /* 0x00007100ff0677ac */ /* 0x000e620008000a00 */
[----:B------:R-:W-:Y:S01]  /*4430*/  LOP3.LUT R2, R2, 0xffff, RZ, 0xc0, !PT ;  /* 0x0000ffff02027812 */ /* 0x000fe200078ec0ff */
[----:B--2---:R-:W-:Y:S01]  /*4440*/  IMAD.MOV.U32 R8, RZ, RZ, 0x1 ;  /* 0x00000001ff087424 */ /* 0x004fe200078e00ff */
[----:B------:R-:W-:Y:S01]  /*4450*/  LOP3.LUT R0, R0, 0xffff, RZ, 0xc0, !PT ;  /* 0x0000ffff00007812 */ /* 0x000fe200078ec0ff */
[----:B------:R-:W2:Y:S01]  /*4460*/  LDCU.64 UR8, c[0x0][0x390] ;  /* 0x00007200ff0877ac */ /* 0x000ea20008000a00 */
[----:B------:R-:W-:Y:S01]  /*4470*/  R2UR UR18, R2 ;  /* 0x00000000021272ca */ /* 0x000fe200000e0000 */
[----:B------:R-:W-:Y:S01]  /*4480*/  IMAD.MOV.U32 R2, RZ, RZ, RZ ;  /* 0x000000ffff027224 */ /* 0x000fe200078e00ff */
[----:B------:R-:W-:Y:S01]  /*4490*/  R2UR UR28, R0 ;  /* 0x00000000001c72ca */ /* 0x000fe200000e0000 */
[----:B------:R-:W-:Y:S01]  /*44a0*/  IMAD.MOV.U32 R0, RZ, RZ, RZ ;  /* 0x000000ffff007224 */ /* 0x000fe200078e00ff */
[----:B------:R-:W-:Y:S01]  /*44b0*/  UMOV UR21, URZ ;  /* 0x000000ff00157c82 */ /* 0x000fe20008000000 */
[----:B----4-:R-:W-:-:S02]  /*44c0*/  ULEA UR17, UR17, UR4, 0x18 ;  /* 0x0000000411117291 */ /* 0x010fc4000f8ec0ff */
[----:B------:R-:W-:Y:S02]  /*44d0*/  UISETP.NE.AND UP3, UPT, UR31, URZ, UPT ;  /* 0x000000ff1f00728c */ /* 0x000fe4000bf65270 */
[----:B------:R-:W-:Y:S01]  /*44e0*/  UIADD3 UR23, UPT, UPT, UR17, 0x188, URZ ;  /* 0x0000018811177890 */ /* 0x000fe2000fffe0ff */
[----:B------:R-:W-:Y:S01]  /*44f0*/  UMOV UR16, URZ ;  /* 0x000000ff00107c82 */ /* 0x000fe20008000000 */
[----:B------:R-:W-:Y:S01]  /*4500*/  UMOV UR26, 0x0 ;  /* 0x00000000001a7882 */ /* 0x000fe20000000000 */
[----:B-1----:R-:W-:Y:S02]  /*4510*/  UIADD3 UR4, UPT, UPT, UR6, 0x1f, URZ ;  /* 0x0000001f06047890 */ /* 0x002fe4000fffe0ff */
[----:B---3--:R-:W1:Y:S01]  /*4520*/  LDS R3, [UR17+0x1d0] ;  /* 0x0001d011ff037984 */ /* 0x008e620008000800 */
[----:B------:R-:W-:Y:S02]  /*4530*/  UPRMT UR23, URZ, 0x654, UR23 ;  /* 0x00000654ff177896 */ /* 0x000fe40008000017 */
[----:B------:R-:W-:Y:S01]  /*4540*/  USHF.R.S32.HI UR5, URZ, 0x1f, UR4 ;  /* 0x0000001fff057899 */ /* 0x000fe20008011404 */
[----:B------:R-:W-:Y:S01]  /*4550*/  UMOV UR27, 0x10110010 ;  /* 0x10110010001b7882 */ /* 0x000fe20000000000 */
[----:B------:R-:W-:-:S02]  /*4560*/  UMOV UR24, 0x0 ;  /* 0x0000000000187882 */ /* 0x000fc40000000000 */
[----:B------:R-:W-:Y:S02]  /*4570*/  ULEA.HI UR4, UR5, UR4, URZ, 0x5 ;  /* 0x0000000405047291 */ /* 0x000fe4000f8f28ff */
[----:B------:R-:W-:Y:S02]  /*4580*/  UIADD3 UR5, UPT, UPT, UR17, 0x2e400, URZ ;  /* 0x0002e40011057890 */ /* 0x000fe4000fffe0ff */
[----:B------:R-:W-:Y:S02]  /*4590*/  USHF.R.S32.HI UR4, URZ, 0x5, UR4 ;  /* 0x00000005ff047899 */ /* 0x000fe40008011404 */
[----:B------:R-:W-:Y:S02]  /*45a0*/  USHF.R.U32.HI UR5, URZ, 0x4, UR5 ;  /* 0x00000004ff057899 */ /* 0x000fe40008011605 */
[----:B------:R-:W-:Y:S02]  /*45b0*/  UIMAD UR4, UR4, UR7, URZ ;  /* 0x00000007040472a4 */ /* 0x000fe4000f8e02ff */
[----:B------:R-:W-:-:S02]  /*45c0*/  ULOP3.LUT UR20, UR5, 0x3fff, URZ, 0xc0, !UPT ;  /* 0x00003fff05147892 */ /* 0x000fc4000f8ec0ff */
[----:B--2---:R-:W-:Y:S01]  /*45d0*/  UIMAD UR4, UR4, UR8, URZ ;  /* 0x00000008040472a4 */ /* 0x004fe2000f8e02ff */
[----:B------:R-:W-:-:S03]  /*45e0*/  UMOV UR25, 0x10110010 ;  /* 0x1011001000197882 */ /* 0x000fc60000000000 */
[----:B------:R-:W-:Y:S02]  /*45f0*/  UIMAD UR6, UR4, UR9, URZ ;  /* 0x00000009040672a4 */ /* 0x000fe4000f8e02ff */
[----:B------:R-:W-:Y:S02]  /*4600*/  UIADD3 UR4, UPT, UPT, UR17, 0x6400, URZ ;  /* 0x0000640011047890 */ /* 0x000fe4000fffe0ff */
[----:B------:R-:W-:Y:S02]  /*4610*/  UIADD3 UR29, UPT, UPT, UR6, -0x1, URZ ;  /* 0xffffffff061d7890 */ /* 0x000fe4000fffe0ff */
[----:B------:R-:W-:Y:S02]  /*4620*/  USHF.R.U32.HI UR4, URZ, 0x4, UR4 ;  /* 0x00000004ff047899 */ /* 0x000fe40008011604 */
[----:B------:R-:W-:Y:S02]  /*4630*/  UISETP.GE.AND UP4, UPT, UR6, 0x1, UPT ;  /* 0x000000010600788c */ /* 0x000fe4000bf86270 */
[----:B------:R-:W-:-:S04]  /*4640*/  ULOP3.LUT UR4, UR4, 0x3fff, URZ, 0xc0, !UPT ;  /* 0x00003fff04047892 */ /* 0x000fc8000f8ec0ff */
[----:B------:R-:W-:Y:S01]  /*4650*/  ULOP3.LUT UR19, UR4, 0x10000, URZ, 0xfc, !UPT ;  /* 0x0001000004137892 */ /* 0x000fe2000f8efcff */
[C---:B-1----:R-:W-:Y:S01]  /*4660*/  VIADD R5, R3.reuse, 0x40 ;  /* 0x0000004003057836 */ /* 0x042fe20000000000 */
[----:B------:R-:W-:-:S04]  /*4670*/  LOP3.LUT R4, R3, 0xffff, RZ, 0xc0, !PT ;  /* 0x0000ffff03047812 */ /* 0x000fc800078ec0ff */
[----:B------:R-:W-:-:S05]  /*4680*/  LOP3.LUT R5, R5, 0xffff, RZ, 0xc0, !PT ;  /* 0x0000ffff05057812 */ /* 0x000fca00078ec0ff */
[----:B------:R1:W-:Y:S02]  /*4690*/  STL.64 [R1], R4 ;  /* 0x0000000401007387 */ /* 0x0003e40000100a00 */
.L_x_86:
[----:B-1----:R-:W-:-:S04]  /*46a0*/  SHF.L.U32 R5, R2, 0x1f, RZ ;  /* 0x0000001f02057819 */ /* 0x002fc800000006ff */
[----:B------:R-:W1:Y:S02]  /*46b0*/  SYNCS.PHASECHK.TRANS64.TRYWAIT P0, [UR17+0x180], R5 ;  /* 0x00018005ff0075a7 */ /* 0x000e640008001111 */
[----:B-1-34-:R-:W-:Y:S05]  /*46c0*/  @!P0 BRA `(.L_x_78) ;  /* 0x0000005400a48947 */ /* 0x01afea0003800000 */
.L_x_193:
[----:B-1----:R-:W1:Y:S01]  /*46d0*/  LDS.128 R4, [UR17+0x1c0] ;  /* 0x0001c011ff047984 */ /* 0x002e620008000c00 */
[----:B------:R-:W-:Y:S01]  /*46e0*/  ULEA UR22, UR21, UR17, 0x3 ;  /* 0x0000001115167291 */ /* 0x000fe2000f8e18ff */
[----:B------:R-:W-:Y:S01]  /*46f0*/  @!PT LDS RZ, [RZ] ;  /* 0x00000000fffff984 */ /* 0x000fe20000000800 */
[----:B------:R-:W-:Y:S01]  /*4700*/  @!PT LDS RZ, [RZ] ;  /* 0x00000000fffff984 */ /* 0x000fe20000000800 */
[----:B------:R-:W-:Y:S01]  /*4710*/  @!PT LDS RZ, [RZ] ;  /* 0x00000000fffff984 */ /* 0x000fe20000000800 */
[----:B------:R-:W-:Y:S01]  /*4720*/  @!PT LDS RZ, [RZ] ;  /* 0x00000000fffff984 */ /* 0x000fe20000000800 */
[----:B------:R2:W-:Y:S06]  /*4730*/  MEMBAR.ALL.CTA ;  /* 0x0000000000007992 */ /* 0x0005ec0000008000 */
[----:B--2---:R-:W2:Y:S02]  /*4740*/  FENCE.VIEW.ASYNC.S ;  /* 0x00000000000073c6 */ /* 0x004ea40000000000 */
[----:B--2---:R-:W-:Y:S01]  /*4750*/  SYNCS.ARRIVE.TRANS64.RED.A1T0 RZ, [UR23], RZ ;  /* 0x000000ffffff79a7 */ /* 0x004fe20008100417 */
[----:B-1----:R-:W-:Y:S01]  /*4760*/  LOP3.LUT P2, RZ, R6, 0x1, RZ, 0xc0, !PT ;  /* 0x0000000106ff7812 */ /* 0x002fe2000784c0ff */
[----:B------:R-:W-:-:S12]  /*4770*/  BRA.U UP3, `(.L_x_79) ;  /* 0x00000001030c7547 */ /* 0x000fd8000b800000 */
[----:B------:R-:W-:-:S04]  /*4780*/  SHF.L.U32 R5, R8, 0x1f, RZ ;  /* 0x0000001f08057819 */ /* 0x000fc800000006ff */
[----:B------:R-:W1:Y:S02]  /*4790*/  SYNCS.PHASECHK.TRANS64.TRYWAIT P0, [UR22+0x1a0], R5 ;  /* 0x0001a005ff0075a7 */ /* 0x000e640008001116 */
[----:B-1----:R-:W-:Y:S05]  /*47a0*/  @!P0 BRA `(.L_x_80) ;  /* 0x0000005400848947 */ /* 0x002fea0003800000 */
.L_x_79:
[----:B------:R-:W-:Y:S05]  /*47b0*/  BRA.U UP3, `(.L_x_81) ;  /* 0x0000000103d47547 */ /* 0x000fea000b800000 */
[----:B------:R-:W-:Y:S05]  /*47c0*/  BRA.U !UP4, `(.L_x_82) ;  /* 0x000000010cc47547 */ /* 0x000fea000b800000 */
[----:B------:R-:W-:Y:S01]  /*47d0*/  ULEA UR4, UR21, UR49, 0x2 ;  /* 0x0000003115047291 */ /* 0x000fe2000f8e10ff */
[----:B-1----:R-:W-:-:S08]  /*47e0*/  SHF.L.U32 R4, R0, 0x1f, RZ ;  /* 0x0000001f00047819 */ /* 0x002fd000000006ff */
[----:B------:R-:W5:Y:S01]  /*47f0*/  LDL R5, [UR4] ;  /* 0x00000004ff057983 */ /* 0x000f620008100800 */
[----:B------:R-:W-:Y:S02]  /*4800*/  ULEA UR4, UR16, UR17, 0x3 ;  /* 0x0000001110047291 */ /* 0x000fe4000f8e18ff */
[----:B------:R-:W-:Y:S01]  /*4810*/  UPLOP3.LUT UP2, UPT, UPT, UPT, UPT, 0x40, 0x4 ;  /* 0x000000000004789c */ /* 0x000fe20003f4e870 */
[----:B------:R-:W-:Y:S01]  /*4820*/  UMOV UR15, UR29 ;  /* 0x0000001d000f7c82 */ /* 0x000fe20008000000 */
[----:B------:R-:W-:-:S05]  /*4830*/  UMOV UR5, UR16 ;  /* 0x0000001000057c82 */ /* 0x000fca0008000000 */
[----:B------:R1:W2:Y:S04]  /*4840*/  SYNCS.PHASECHK.TRANS64.TRYWAIT P1, [UR4], R4 ;  /* 0x00000004ff0075a7 */ /* 0x0002a80008021104 */
.L_x_85:
[----:B---3--:R-:W-:Y:S01]  /*4850*/  ULEA UR10, UR5, UR17, 0x3 ;  /* 0x00000011050a7291 */ /* 0x008fe2000f8e18ff */
[----:B--2-4-:R-:W-:Y:S11]  /*4860*/  @P1 BRA `(.L_x_83) ;  /* 0x00000000000c1947 */ /* 0x014ff60003800000 */
[----:B------:R-:W-:Y:S04]  /*4870*/  SHF.L.U32 R7, R0, 0x1f, RZ ;  /* 0x0000001f00077819 */ /* 0x000fe800000006ff */
[----:B------:R-:W2:Y:S02]  /*4880*/  SYNCS.PHASECHK.TRANS64.TRYWAIT P0, [UR10], R7 ;  /* 0x00000007ff0075a7 */ /* 0x000ea4000800110a */
[----:B--2---:R-:W-:Y:S05]  /*4890*/  @!P0 BRA `(.L_x_84) ;  /* 0x0000005400608947 */ /* 0x004fea0003800000 */
.L_x_83:
[----:B------:R-:W-:Y:S01]  /*48a0*/  UISETP.NE.AND UP0, UPT, UR15, URZ, UPT ;  /* 0x000000ff0f00728c */ /* 0x000fe2000bf05270 */
[----:B------:R-:W-:Y:S01]  /*48b0*/  PLOP3.LUT P1, PT, PT, PT, PT, 0x80, 0x8 ;  /* 0x000000000008781c */ /* 0x000fe20003f2f070 */
[----:B------:R-:W-:Y:S02]  /*48c0*/  UIADD3 UR4, UPT, UPT, UR5, 0x1, URZ ;  /* 0x0000000105047890 */ /* 0x000fe4000fffe0ff */
[----:B------:R-:W-:Y:S02]  /*48d0*/  ULEA UR8, UR5, UR20, 0x7 ;  /* 0x0000001405087291 */ /* 0x000fe4000f8e38ff */
[----:B------:R-:W-:Y:S01]  /*48e0*/  UISETP.NE.AND UP1, UPT, UR4, 0x14, UPT ;  /* 0x000000140400788c */ /* 0x000fe2000bf25270 */
[----:B------:R-:W-:Y:S01]  /*48f0*/  PLOP3.LUT P0, PT, PT, PT, UP0, 0x80, 0x8 ;  /* 0x000000000008781c */ /* 0x000fe20003f0f008 */
[----:B------:R-:W-:Y:S02]  /*4900*/  UIADD3 UR12, UPT, UPT, UR8, 0x40, URZ ;  /* 0x00000040080c7890 */ /* 0x000fe4000fffe0ff */
[----:B------:R-:W-:Y:S02]  /*4910*/  USEL UR6, URZ, 0x1, UP1 ;  /* 0x00000001ff067887 */ /* 0x000fe40008800000 */
[----:B------:R-:W-:Y:S02]  /*4920*/  USEL UR16, UR4, URZ, UP1 ;  /* 0x000000ff04107287 */ /* 0x000fe40008800000 */
[----:B------:R-:W-:Y:S02]  /*4930*/  UIADD3 UR10, UPT, UPT, UR10, 0xa0, URZ ;  /* 0x000000a00a0a7890 */ /* 0x000fe4000fffe0ff */
[----:B------:R-:W-:Y:S01]  /*4940*/  @UP0 ULEA UR4, UR16, UR17, 0x3 ;  /* 0x0000001110040291 */ /* 0x000fe2000f8e18ff */
[----:B------:R-:W-:Y:S01]  /*4950*/  LOP3.LUT R0, R0, UR6, RZ, 0x3c, !PT ;  /* 0x0000000600007c12 */ /* 0x000fe2000f8e3cff */
[----:B------:R-:W-:Y:S01]  /*4960*/  UMOV UR9, 0x80004020 ;  /* 0x8000402000097882 */ /* 0x000fe20000000000 */
[----:B------:R-:W-:Y:S01]  /*4970*/  UMOV UR13, 0x80004020 ;  /* 0x80004020000d7882 */ /* 0x000fe20000000000 */
[----:B------:R-:W-:Y:S01]  /*4980*/  UMOV UR7, 0x80004020 ;  /* 0x8000402000077882 */ /* 0x000fe20000000000 */
[----:B-1----:R-:W-:Y:S04]  /*4990*/  @P0 SHF.L.U32 R4, R0, 0x1f, RZ ;  /* 0x0000001f00040819 */ /* 0x002fe800000006ff */
[----:B------:R3:W4:Y:S01]  /*49a0*/  @P0 SYNCS.PHASECHK.TRANS64.TRYWAIT P1, [UR4], R4 ;  /* 0x00000004ff0005a7 */ /* 0x0007220008021104 */
[----:B------:R-:W-:Y:S11]  /*49b0*/  ELECT P0, URZ, PT ;  /* 0x0000000000ff782f */ /* 0x000ff60003800000 */
[----:B------:R-:W-:Y:S02]  /*49c0*/  @!UPT UIADD3 URZ, UPT, UPT, URZ, URZ, URZ ;  /* 0x000000fffffff290 */ /* 0x000fe4000fffe0ff */
[C---:B-----5:R-:W-:Y:S01]  /*49d0*/  @P0 R2UR.BROADCAST UR14, R5.reuse ;  /* 0x00000000050e02ca */ /* 0x060fe200008e0000 */
[----:B------:R-:W-:Y:S01]  /*49e0*/  ULEA UR4, UR5, UR19, 0x9 ;  /* 0x0000001305047291 */ /* 0x000fe2000f8e48ff */
[----:B------:R-:W-:Y:S11]  /*49f0*/  ELECT P0, URZ, PT ;  /* 0x0000000000ff782f */ /* 0x000ff60003800000 */
[----:B------:R-:W-:Y:S02]  /*4a00*/  @!UPT UIADD3 URZ, UPT, UPT, URZ, URZ, URZ ;  /* 0x000000fffffff290 */ /* 0x000fe4000fffe0ff */
[----:B------:R-:W-:Y:S01]  /*4a10*/  @P0 R2UR.BROADCAST UR11, R5 ;  /* 0x00000000050b02ca */ /* 0x000fe200008e0000 */
[----:B------:R-:W-:Y:S01]  /*4a20*/  UIADD3 UR6, UPT, UPT, UR4, 0x2, URZ ;  /* 0x0000000204067890 */ /* 0x000fe2000fffe0ff */
[----:B------:R-:W-:Y:S02]  /*4a30*/  UMOV UR5, 0x80004020 ;  /* 0x8000402000057882 */ /* 0x000fe40000000000 */
[----:B------:R1:W-:Y:S01]  /*4a40*/  UTCHMMA.2CTA gdesc[UR4], gdesc[UR8], tmem[UR14], tmem[UR26], idesc[UR27], UP2 ;  /* 0x00ff1a08040075ea */ /* 0x0003e2000920000e */
[----:B------:R-:W-:Y:S08]  /*4a50*/  UPLOP3.LUT UP2, UPT, UPT, UPT, UPT, 0x80, 0x8 ;  /* 0x000000000008789c */ /* 0x000ff00003f4f070 */
[----:B------:R3:W-:Y:S01]  /*4a60*/  UTCHMMA.2CTA gdesc[UR6], gdesc[UR12], tmem[UR11], tmem[UR24], idesc[UR25], UPT ;  /* 0x00ff180c060075ea */ /* 0x0007e2000ba0000b */
[----:B------:R3:W-:Y:S01]  /*4a70*/  UTCBAR.2CTA.MULTICAST [UR10], URZ, UR18 ;  /* 0x000000ff0a0073e9 */ /* 0x0007e20008200812 */
[----:B-1----:R-:W-:Y:S02]  /*4a80*/  UIADD3 UR4, UPT, UPT, UR15, 0x1, URZ ;  /* 0x000000010f047890 */ /* 0x002fe4000fffe0ff */
[----:B------:R-:W-:Y:S02]  /*4a90*/  UIADD3 UR8, UPT, UPT, UR15, -0x1, URZ ;  /* 0xffffffff0f087890 */ /* 0x000fe4000fffe0ff */
[----:B------:R-:W-:Y:S01]  /*4aa0*/  UISETP.GT.U32.AND UP0, UPT, UR4, 0x1, UPT ;  /* 0x000000010400788c */ /* 0x000fe2000bf04070 */
[----:B------:R-:W-:Y:S04]  /*4ab0*/  UMOV UR5, UR16 ;  /* 0x0000001000057c82 */ /* 0x000fe80008000000 */
[----:B------:R-:W-:Y:S04]  /*4ac0*/  UMOV UR15, UR8 ;  /* 0x00000008000f7c82 */ /* 0x000fe80008000000 */
[----:B------:R-:W-:Y:S05]  /*4ad0*/  BRA.U UP0, `(.L_x_85) ;  /* 0xfffffffd005c7547 */ /* 0x000fea000b83ffff */
.L_x_82:
[----:B------:R-:W-:-:S09]  /*4ae0*/  UIADD3 UR4, UPT, UPT, UR22, 0x190, URZ ;  /* 0x0000019016047890 */ /* 0x000fd2000fffe0ff */
[----:B------:R2:W-:Y:S01]  /*4af0*/  UTCBAR.2CTA.MULTICAST [UR4], URZ, UR28 ;  /* 0x000000ff040073e9 */ /* 0x0005e2000820081c */
[----:B------:R-:W-:Y:S02]  /*4b00*/  NOP ;  /* 0x0000000000007918 */ /* 0x000fe40000000000 */
.L_x_81:
[----:B--2---:R-:W-:Y:S01]  /*4b10*/  UIADD3 UR4, UPT, UPT, UR21, 0x1, URZ ;  /* 0x0000000115047890 */ /* 0x004fe2000fffe0ff */
[----:B------:R-:W-:-:S03]  /*4b20*/  LOP3.LUT R2, R2, 0x1, RZ, 0x3c, !PT ;  /* 0x0000000102027812 */ /* 0x000fc600078e3cff */
[----:B------:R-:W-:-:S04]  /*4b30*/  UISETP.NE.AND UP0, UPT, UR4, 0x2, UPT ;  /* 0x000000020400788c */ /* 0x000fc8000bf05270 */
[----:B------:R-:W-:Y:S02]  /*4b40*/  USEL UR5, URZ, 0x1, UP0 ;  /* 0x00000001ff057887 */ /* 0x000fe40008000000 */
[----:B------:R-:W-:-:S04]  /*4b50*/  USEL UR21, UR4, URZ, UP0 ;  /* 0x000000ff04157287 */ /* 0x000fc80008000000 */
[----:B------:R-:W-:Y:S01]  /*4b60*/  LOP3.LUT R8, R8, UR5, RZ, 0x3c, !PT ;  /* 0x0000000508087c12 */ /* 0x000fe2000f8e3cff */
[----:B------:R-:W-:Y:S07]  /*4b70*/  @P2 BRA `(.L_x_86) ;  /* 0xfffffff800c82947 */ /* 0x000fee000383ffff */
[----:B------:R-:W2:Y:S01]  /*4b80*/  S2UR UR8, SR_CgaCtaId ;  /* 0x00000000000879c3 */ /* 0x000ea20000008800 */
[----:B------:R-:W-:Y:S01]  /*4b90*/  ELECT P0, URZ, PT ;  /* 0x0000000000ff782f */ /* 0x000fe20003800000 */
[----:B------:R-:W-:Y:S01]  /*4ba0*/  HFMA2 R0, -RZ, RZ, 0, 5.9604644775390625e-08 ;  /* 0x00000001ff007431 */ /* 0x000fe200000001ff */
[----:B------:R-:W-:-:S05]  /*4bb0*/  UMOV UR4, 0x40 ;  /* 0x0000004000047882 */ /* 0x000fca0000000000 */
[----:B------:R-:W-:Y:S01]  /*4bc0*/  UVIRTCOUNT.DEALLOC.SMPOOL 0x80 ;  /* 0x000000800000784c */ /* 0x000fe20000000000 */
[----:B------:R-:W-:Y:S02]  /*4bd0*/  UISETP.NE.AND UP0, UPT, UR31, URZ, UPT ;  /* 0x000000ff1f00728c */ /* 0x000fe4000bf05270 */
[----:B--2---:R-:W-:-:S09]  /*4be0*/  ULEA UR8, UR8, UR4, 0x18 ;  /* 0x0000000408087291 */ /* 0x004fd2000f8ec0ff */
[----:B------:R2:W-:Y:S01]  /*4bf0*/  @P0 STS.U8 [UR8+0x1c], R0 ;  /* 0x00001c00ff000988 */ /* 0x0005e20008000008 */
[----:B------:R-:W-:Y:S05]  /*4c00*/  BRA.U UP0, `(.L_x_87) ;  /* 0x0000000100587547 */ /* 0x000fea000b800000 */
[----:B------:R-:W-:Y:S01]  /*4c10*/  UIADD3 UR5, UPT, UPT, UR17, 0x1a0, URZ ;  /* 0x000001a011057890 */ /* 0x000fe2000fffe0ff */
[----:B-1----:R-:W-:-:S03]  /*4c20*/  SHF.L.U32 R5, R8, 0x1f, RZ ;  /* 0x0000001f08057819 */ /* 0x002fc600000006ff */
[----:B------:R-:W-:-:S09]  /*4c30*/  ULEA UR4, UR21, UR5, 0x3 ;  /* 0x0000000515047291 */ /* 0x000fd2000f8e18ff */
[----:B------:R-:W1:Y:S02]  /*4c40*/  SYNCS.PHASECHK.TRANS64.TRYWAIT P0, [UR4], R5 ;  /* 0x00000005ff0075a7 */ /* 0x000e640008001104 */
[----:B-1----:R-:W-:Y:S05]  /*4c50*/  @!P0 BRA `(.L_x_88) ;  /* 0x0000005000888947 */ /* 0x002fea0003800000 */
.L_x_197:
[----:B------:R-:W-:-:S04]  /*4c60*/  UIADD3 UR4, UPT, UPT, UR21, 0x1, URZ ;  /* 0x0000000115047890 */ /* 0x000fc8000fffe0ff */
[----:B------:R-:W-:-:S04]  /*4c70*/  UISETP.NE.AND UP1, UPT, UR4, 0x2, UPT ;  /* 0x000000020400788c */ /* 0x000fc8000bf25270 */
[----:B---3--:R-:W-:Y:S02]  /*4c80*/  USEL UR6, URZ, 0x1, UP1 ;  /* 0x00000001ff067887 */ /* 0x008fe40008800000 */
[----:B------:R-:W-:-:S04]  /*4c90*/  USEL UR4, UR4, URZ, UP1 ;  /* 0x000000ff04047287 */ /* 0x000fc80008800000 */
[----:B------:R-:W-:Y:S01]  /*4ca0*/  ULEA UR4, UR4, UR5, 0x3 ;  /* 0x0000000504047291 */ /* 0x000fe2000f8e18ff */
[----:B-1----:R-:W-:-:S04]  /*4cb0*/  LOP3.LUT R5, R8, UR6, RZ, 0x3c, !PT ;  /* 0x0000000608057c12 */ /* 0x002fc8000f8e3cff */
[----:B------:R-:W-:Y:S01]  /*4cc0*/  SHF.L.U32 R5, R5, 0x1f, RZ ;  /* 0x0000001f05057819 */ /* 0x000fe200000006ff */
[----:B--2---:R-:W-:-:S04]  /*4cd0*/  IMAD.U32 R0, RZ, RZ, UR4 ;  /* 0x00000004ff007e24 */ /* 0x004fc8000f8e00ff */
[----:B------:R1:W2:Y:S03]  /*4ce0*/  SYNCS.PHASECHK.TRANS64.TRYWAIT P0, [R0+URZ], R5 ;  /* 0x00000005000075a7 */ /* 0x0002a600080011ff */
[----:B--2---:R-:W-:Y:S05]  /*4cf0*/  @!P0 NANOSLEEP.SYNCS 0x989680 ;  /* 0x009896800000895d */ /* 0x004fea0003900000 */
[----:B------:R-:W2:Y:S02]  /*4d00*/  @!P0 SYNCS.PHASECHK.TRANS64 P0, [R0+URZ], R5 ;  /* 0x00000005000085a7 */ /* 0x000ea400080010ff */
[----:B--2---:R-:W-:Y:S05]  /*4d10*/  @P0 BRA `(.L_x_89) ;  /* 0x0000000000200947 */ /* 0x004fea0003800000 */
.L_x_90:
[----:B--2---:R2:W3:Y:S02]  /*4d20*/  SYNCS.PHASECHK.TRANS64.TRYWAIT P0, [R0+URZ], R5 ;  /* 0x00000005000075a7 */ /* 0x0044e400080011ff */
[----:B---3--:R-:W-:Y:S05]  /*4d30*/  @!P0 NANOSLEEP.SYNCS 0x989680 ;  /* 0x009896800000895d */ /* 0x008fea0003900000 */
[----:B------:R-:W3:Y:S02]  /*4d40*/  @!P0 SYNCS.PHASECHK.TRANS64 P0, [R0+URZ], R5 ;  /* 0x00000005000085a7 */ /* 0x000ee400080010ff */
[----:B---3--:R-:W-:Y:S05]  /*4d50*/  @!P0 BRA `(.L_x_90) ;  /* 0xfffffffc00f08947 */ /* 0x008fea000383ffff */
[----:B------:R-:W-:Y:S05]  /*4d60*/  BRA `(.L_x_89) ;  /* 0x00000000000c7947 */ /* 0x000fea0003800000 */
.L_x_87:
[----:B------:R-:W-:-:S04]  /*4d70*/  UIADD3 UR4, UPT, UPT, UR17, 0x1b0, URZ ;  /* 0x000001b011047890 */ /* 0x000fc8000fffe0ff */
[----:B------:R-:W-:-:S09]  /*4d80*/  UPRMT UR4, UR30, 0x654, UR4 ;  /* 0x000006541e047896 */ /* 0x000fd20008000004 */
[----:B------:R-:W-:Y:S03]  /*4d90*/  SYNCS.ARRIVE.TRANS64.RED.A1T0 RZ, [UR4], RZ ;  /* 0x000000ffffff79a7 */ /* 0x000fe60008100404 */
.L_x_89:
[----:B-12---:R-:W-:Y:S01]  /*4da0*/  SHF.L.U32 R5, RZ, 0x1f, RZ ;  /* 0x0000001fff057819 */ /* 0x006fe200000006ff */
[----:B------:R-:W-:Y:S01]  /*4db0*/  UIADD3 UR4, UPT, UPT, UR17, 0x1b0, URZ ;  /* 0x000001b011047890 */ /* 0x000fe2000fffe0ff */
[----:B------:R-:W-:Y:S02]  /*4dc0*/  PLOP3.LUT P0, PT, PT, PT, UP0, 0x80, 0x8 ;  /* 0x000000000008781c */ /* 0x000fe40003f0f008 */
[----:B----4-:R-:W1:Y:S02]  /*4dd0*/  SYNCS.PHASECHK.TRANS64.TRYWAIT P1, [UR17+0x1b0], R5 ;  /* 0x0001b005ff0075a7 */ /* 0x010e640008021111 */
[----:B-1----:R-:W-:Y:S09]  /*4de0*/  @!P1 BRA `(.L_x_91) ;  /* 0x00000050003c9947 */ /* 0x002ff20003800000 */
.L_x_199:
[----:B------:R-:W-:Y:S01]  /*4df0*/  @!UP0 UPRMT UR4, UR30, 0x654, UR4 ;  /* 0x000006541e048896 */ /* 0x000fe20008000004 */
[----:B------:R-:W-:Y:S01]  /*4e00*/  LOP3.LUT R2, R3, 0xffff, RZ, 0xc0, !PT ;  /* 0x0000ffff03027812 */ /* 0x000fe200078ec0ff */
[----:B------:R-:W-:Y:S02]  /*4e10*/  IMAD.MOV.U32 R3, RZ, RZ, 0xffff ;  /* 0x0000ffffff037424 */ /* 0x000fe400078e00ff */
[----:B-1----:R-:W-:Y:S01]  /*4e20*/  IMAD.MOV.U32 R5, RZ, RZ, 0x1 ;  /* 0x00000001ff057424 */ /* 0x002fe200078e00ff */
[----:B------:R-:W-:-:S04]  /*4e30*/  SHF.R.U32.HI R2, RZ, 0x5, R2 ;  /* 0x00000005ff027819 */ /* 0x000fc80000011602 */
[----:B------:R-:W-:Y:S01]  /*4e40*/  @!P0 SYNCS.ARRIVE.TRANS64.RED.A1T0 RZ, [UR4], RZ ;  /* 0x000000ffffff89a7 */ /* 0x000fe20008100404 */
[----:B------:R-:W-:Y:S01]  /*4e50*/  NOP ;  /* 0x0000000000007918 */ /* 0x000fe20000000000 */
[----:B------:R-:W1:Y:S01]  /*4e60*/  LDS R0, [UR8+0x14] ;  /* 0x00001408ff007984 */ /* 0x000e620008000800 */
[-C--:B------:R-:W-:Y:S02]  /*4e70*/  SHF.L.U32 R3, R3, R2.reuse, RZ ;  /* 0x0000000203037219 */ /* 0x080fe400000006ff */
[----:B------:R-:W-:Y:S02]  /*4e80*/  SHF.L.U32 R5, R5, R2, RZ ;  /* 0x0000000205057219 */ /* 0x000fe400000006ff */
[----:B-1----:R-:W-:-:S04]  /*4e90*/  LOP3.LUT R0, R0, R3, RZ, 0xc0, !PT ;  /* 0x0000000300007212 */ /* 0x002fc800078ec0ff */
[----:B------:R-:W-:-:S13]  /*4ea0*/  ISETP.NE.AND P0, PT, R0, R3, PT ;  /* 0x000000030000720c */ /* 0x000fda0003f05270 */
[----:B------:R-:W-:Y:S05]  /*4eb0*/  @P0 BRA `(.L_x_92) ;  /* 0x00000000005c0947 */ /* 0x000fea0003800000 */
[----:B------:R-:W1:Y:S02]  /*4ec0*/  LDS R0, [UR8+0x18] ;  /* 0x00001808ff007984 */ /* 0x000e640008000800 */
[----:B-1----:R-:W-:-:S04]  /*4ed0*/  LOP3.LUT R0, R0, R5, RZ, 0xc0, !PT ;  /* 0x0000000500007212 */ /* 0x002fc800078ec0ff */
[----:B------:R-:W-:-:S13]  /*4ee0*/  ISETP.NE.AND P0, PT, R0, R5, PT ;  /* 0x000000050000720c */ /* 0x000fda0003f05270 */
[----:B------:R-:W-:Y:S05]  /*4ef0*/  @P0 BRA `(.L_x_93) ;  /* 0x0000000000400947 */ /* 0x000fea0003800000 */
[----:B------:R-:W-:Y:S01]  /*4f00*/  R2UR UR4, R3 ;  /* 0x00000000030472ca */ /* 0x000fe200000e0000 */
[----:B------:R-:W1:Y:S01]  /*4f10*/  S2R R2, SR_LANEID ;  /* 0x0000000000027919 */ /* 0x000e620000000000 */
[----:B------:R-:W-:-:S04]  /*4f20*/  LOP3.LUT R5, RZ, R5, RZ, 0x33, !PT ;  /* 0x00000005ff057212 */ /* 0x000fc800078e33ff */
[----:B---3--:R-:W2:Y:S07]  /*4f30*/  REDUX UR6, R5 ;  /* 0x00000000050673c4 */ /* 0x008eae0000000000 */
[----:B------:R-:W-:-:S03]  /*4f40*/  ULOP3.LUT UR5, URZ, UR4, URZ, 0x33, !UPT ;  /* 0x00000004ff057292 */ /* 0x000fc6000f8e33ff */
[----:B------:R-:W-:Y:S02]  /*4f50*/  VOTEU.ANY UR4, UPT, PT ;  /* 0x0000000000047886 */ /* 0x000fe400038e0100 */
[----:B------:R-:W-:Y:S01]  /*4f60*/  UFLO.U32 UR4, UR4 ;  /* 0x00000004000472bd */ /* 0x000fe200080e0000 */
[----:B------:R-:W-:-:S04]  /*4f70*/  IMAD.U32 R0, RZ, RZ, UR5 ;  /* 0x00000005ff007e24 */ /* 0x000fc8000f8e00ff */
[----:B------:R-:W3:Y:S02]  /*4f80*/  REDUX UR7, R0 ;  /* 0x00000000000773c4 */ /* 0x000ee40000000000 */
[----:B------:R4:W-:Y:S01]  /*4f90*/  UTCATOMSWS.AND URZ, UR5 ;  /* 0x0000000500ff79e3 */ /* 0x0009e20008000000 */
[----:B-1----:R-:W-:Y:S01]  /*4fa0*/  ISETP.EQ.U32.AND P0, PT, R2, UR4, PT ;  /* 0x0000000402007c0c */ /* 0x002fe2000bf02070 */
[----:B--2---:R-:W-:Y:S02]  /*4fb0*/  IMAD.U32 R2, RZ, RZ, UR6 ;  /* 0x00000006ff027e24 */ /* 0x004fe4000f8e00ff */
[----:B---3--:R-:W-:-:S10]  /*4fc0*/  IMAD.U32 R3, RZ, RZ, UR7 ;  /* 0x00000007ff037e24 */ /* 0x008fd4000f8e00ff */
[----:B------:R4:W-:Y:S04]  /*4fd0*/  @P0 ATOMS.AND RZ, [UR8+0x14], R3 ;  /* 0x00001403ffff098c */ /* 0x0009e8000a800008 */
[----:B------:R4:W-:Y:S01]  /*4fe0*/  @P0 ATOMS.AND RZ, [UR8+0x18], R2 ;  /* 0x00001802ffff098c */ /* 0x0009e2000a800008 */
[----:B------:R-:W-:Y:S05]  /*4ff0*/  BRA `(.L_x_94) ;  /* 0x0000000000147947 */ /* 0x000fea0003800000 */
.L_x_93:
[----:B------:R-:W-:Y:S02]  /*5000*/  MOV R2, 0x5020 ;  /* 0x0000502000027802 */ /* 0x000fe40000000f00 */
[----:B---3-5:R-:W-:Y:S05]  /*5010*/  CALL.REL.NOINC `($__internal_0_$__cuda_sm10x_tcgen05_guardrail_trap_col_being_dealloced_not_returned_by_alloc) ;  /* 0x0000005000ac7944 */ /* 0x028fea0003c00000 */
[----:B------:R-:W-:Y:S05]  /*5020*/  BRA `(.L_x_94) ;  /* 0x0000000000087947 */ /* 0x000fea0003800000 */
.L_x_92:
[----:B------:R-:W-:Y:S02]  /*5030*/  MOV R2, 0x5050 ;  /* 0x0000505000027802 */ /* 0x000fe40000000f00 */
[----:B---3-5:R-:W-:Y:S05]  /*5040*/  CALL.REL.NOINC `($__internal_2_$__cuda_sm10x_tcgen05_guardrail_trap_unallocated_columns_being_dealloced) ;  /* 0x0000005000b87944 */ /* 0x028fea0003c00000 */
.L_x_94:
[----:B------:R-:W-:Y:S01]  /*5050*/  NOP ;  /* 0x0000000000007918 */ /* 0x000fe20000000000 */
[----:B----4-:R-:W-:Y:S05]  /*5060*/  EXIT ;  /* 0x000000000000794d */ /* 0x010fea0003800000 */
.L_x_66:
[----:B------:R-:W-:-:S09]  /*5070*/  UISETP.NE.OR UP0, UPT, UR18, 0x3, !UP3 ;  /* 0x000000031200788c */ /* 0x000fd2000df05670 */
[----:B------:R-:W-:Y:S05]  /*5080*/  BRA.U UP0, `(.L_x_95) ;  /* 0x0000001100807547 */ /* 0x000fea000b800000 */
[----:B------:R-:W2:Y:S01]  /*5090*/  LDCU.64 UR4, c[0x0][0x988] ;  /* 0x00013100ff0477ac */ /* 0x000ea20008000a00 */
[----:B------:R-:W3:Y:S01]  /*50a0*/  S2UR UR6, SR_CgaCtaId ;  /* 0x00000000000679c3 */ /* 0x000ee20000008800 */
[----:B------:R-:W-:Y:S01]  /*50b0*/  HFMA2 R10, -RZ, RZ, 0, 5.9604644775390625e-08 ;  /* 0x00000001ff0a7431 */ /* 0x000fe200000001ff */
[----:B------:R-:W-:Y:S01]  /*50c0*/  MOV R8, RZ ;  /* 0x000000ff00087202 */ /* 0x000fe20000000f00 */
[----:B------:R-:W4:Y:S01]  /*50d0*/  LDCU UR30, c[0x0][0x370] ;  /* 0x00006e00ff1e77ac */ /* 0x000f220008000800 */
[----:B------:R-:W-:Y:S01]  /*50e0*/  HFMA2 R3, -RZ, RZ, 0, 0.0078125 ;  /* 0x00002000ff037431 */ /* 0x000fe200000001ff */
[----:B------:R-:W1:Y:S03]  /*50f0*/  LDCU.128 UR32, c[0x0][0xc10] ;  /* 0x00018200ff2077ac */ /* 0x000e660008000c00 */
[----:B------:R-:W4:Y:S01]  /*5100*/  LDC.64 R12, c[0x0][0x348] ;  /* 0x0000d200ff0c7b82 */ /* 0x000f220000000a00 */
[----:B------:R-:W1:Y:S01]  /*5110*/  LDCU UR27, c[0x0][0x374] ;  /* 0x00006e80ff1b77ac */ /* 0x000e620008000800 */
[----:B------:R-:W4:Y:S01]  /*5120*/  LDCU.64 UR28, c[0x0][0x990] ;  /* 0x00013200ff1c77ac */ /* 0x000f220008000a00 */
[----:B------:R-:W4:Y:S01]  /*5130*/  LDCU UR17, c[0x0][0xc0c] ;  /* 0x00018180ff1177ac */ /* 0x000f220008000800 */
[----:B--2---:R-:W-:Y:S01]  /*5140*/  UISETP.NE.U32.AND UP0, UPT, UR4, URZ, UPT ;  /* 0x000000ff0400728c */ /* 0x004fe2000bf05070 */
[----:B------:R-:W2:Y:S01]  /*5150*/  LDCU.128 UR40, c[0x0][0xa80] ;  /* 0x00015000ff2877ac */ /* 0x000ea20008000c00 */
[----:B------:R-:W2:Y:S01]  /*5160*/  LDCU UR48, c[0x0][0xc20] ;  /* 0x00018400ff3077ac */ /* 0x000ea20008000800 */
[----:B------:R-:W2:Y:S01]  /*5170*/  LDCU UR4, c[0x0][0xc30] ;  /* 0x00018600ff0477ac */ /* 0x000ea20008000800 */
[----:B------:R-:W2:Y:S01]  /*5180*/  LDCU.128 UR44, c[0x0][0xa90] ;  /* 0x00015200ff2c77ac */ /* 0x000ea20008000c00 */
[----:B------:R-:W-:Y:S01]  /*5190*/  UMOV UR24, 0x400 ;  /* 0x0000040000187882 */ /* 0x000fe20000000000 */
[----:B-1----:R-:W-:-:S02]  /*51a0*/  UIMAD.WIDE.U32 UR8, UR27, UR35, URZ ;  /* 0x000000231b0872a5 */ /* 0x002fc4000f8e00ff */
[----:B---3--:R-:W-:Y:S02]  /*51b0*/  ULEA UR24, UR6, UR24, 0x18 ;  /* 0x0000001806187291 */ /* 0x008fe4000f8ec0ff */
[----:B----4-:R-:W-:Y:S02]  /*51c0*/  UIMAD.WIDE.U32 UR6, UR30, UR32, URZ ;  /* 0x000000201e0672a5 */ /* 0x010fe4000f8e00ff */
[----:B------:R-:W-:Y:S02]  /*51d0*/  UISETP.NE.AND.EX UP5, UPT, UR5, URZ, UPT, UP0 ;  /* 0x000000ff0500728c */ /* 0x000fe4000bfa5300 */
[----:B------:R-:W-:Y:S02]  /*51e0*/  UISETP.NE.U32.AND UP6, UPT, UR28, URZ, UPT ;  /* 0x000000ff1c00728c */ /* 0x000fe4000bfc5070 */
[----:B------:R-:W-:Y:S02]  /*51f0*/  UIADD3 UR31, UPT, UPT, UR24, 0x188, URZ ;  /* 0x00000188181f7890 */ /* 0x000fe4000fffe0ff */
[----:B------:R-:W-:-:S02]  /*5200*/  UISETP.NE.AND UP0, UPT, UR39, 0x1, UPT ;  /* 0x000000012700788c */ /* 0x000fc4000bf05270 */
[----:B------:R-:W-:Y:S02]  /*5210*/  UISETP.GE.AND UP2, UPT, UR39, 0x1, UPT ;  /* 0x000000012700788c */ /* 0x000fe4000bf46270 */
[----:B------:R-:W-:Y:S01]  /*5220*/  UISETP.NE.AND UP0, UPT, UR17, 0x1, UPT ;  /* 0x000000011100788c */ /* 0x000fe2000bf05270 */
[----:B------:R-:W-:Y:S01]  /*5230*/  UMOV UR6, UR7 ;  /* 0x0000000700067c82 */ /* 0x000fe20008000000 */
[----:B------:R-:W-:Y:S01]  /*5240*/  UMOV UR36, UR9 ;  /* 0x0000000900247c82 */ /* 0x000fe20008000000 */
[----:B------:R-:W-:Y:S02]  /*5250*/  UISETP.NE.AND UP2, UPT, UR34, 0x1, UPT ;  /* 0x000000012200788c */ /* 0x000fe4000bf45270 */
[----:B--2---:R-:W-:Y:S01]  /*5260*/  UISETP.NE.AND UP0, UPT, UR40, 0x1, UPT ;  /* 0x000000012800788c */ /* 0x004fe2000bf05270 */
[----:B------:R-:W-:Y:S01]  /*5270*/  UMOV UR26, URZ ;  /* 0x000000ff001a7c82 */ /* 0x000fe20008000000 */
[----:B------:R-:W1:Y:S01]  /*5280*/  LDCU UR49, c[0x0][0xaa0] ;  /* 0x00015400ff3177ac */ /* 0x000e620008000800 */
[----:B------:R-:W-:Y:S01]  /*5290*/  UPLOP3.LUT UP4, UPT, UPT, UPT, UPT, 0x40, 0x4 ;  /* 0x000000000004789c */ /* 0x000fe20003f8e870 */
[----:B------:R-:W2:Y:S01]  /*52a0*/  LDCU.64 UR18, c[0x0][0xc28] ;  /* 0x00018500ff1277ac */ /* 0x000ea20008000a00 */
[----:B------:R-:W-:-:S02]  /*52b0*/  UISETP.NE.AND.EX UP6, UPT, UR29, URZ, UPT, UP6 ;  /* 0x000000ff1d00728c */ /* 0x000fc4000bfc5360 */
[----:B------:R-:W-:Y:S02]  /*52c0*/  UPRMT UR31, URZ, 0x654, UR31 ;  /* 0x00000654ff1f7896 */ /* 0x000fe4000800001f */
[----:B------:R-:W-:Y:S02]  /*52d0*/  USHF.R.U32.HI UR37, URZ, UR33, UR6 ;  /* 0x00000021ff257299 */ /* 0x000fe40008011606 */
[----:B------:R-:W-:Y:S02]  /*52e0*/  USHF.R.U32.HI UR36, URZ, UR48, UR36 ;  /* 0x00000030ff247299 */ /* 0x000fe40008011624 */
[----:B------:R-:W-:Y:S02]  /*52f0*/  UISETP.NE.AND UP3, UPT, UR4, 0x1, UPT ;  /* 0x000000010400788c */ /* 0x000fe4000bf65270 */
[----:B------:R-:W-:Y:S02]  /*5300*/  UISETP.NE.AND UP2, UPT, UR43, 0x1, UPT ;  /* 0x000000012b00788c */ /* 0x000fe4000bf45270 */
[----:B------:R-:W-:-:S11]  /*5310*/  UISETP.NE.AND UP0, UPT, UR46, 0x1, UPT ;  /* 0x000000012e00788c */ /* 0x000fd6000bf05270 */
.L_x_104:
[----:B------:R-:W-:Y:S04]  /*5320*/  SHF.L.U32 R5, R8, 0x1f, RZ ;  /* 0x0000001f08057819 */ /* 0x000fe800000006ff */
[----:B---3--:R-:W3:Y:S02]  /*5330*/  SYNCS.PHASECHK.TRANS64.TRYWAIT P0, [UR24+0x180], R5 ;  /* 0x00018005ff0075a7 */ /* 0x008ee40008001118 */
[----:B---3--:R-:W-:Y:S05]  /*5340*/  @!P0 BRA `(.L_x_96) ;  /* 0x0000004800fc8947 */ /* 0x008fea0003800000 */
.L_x_201:
[----:B---3--:R-:W3:Y:S01]  /*5350*/  LDS.128 R4, [UR24+0x1c0] ;  /* 0x0001c018ff047984 */ /* 0x008ee20008000c00 */
[----:B------:R-:W-:Y:S01]  /*5360*/  UISETP.GE.AND UP0, UPT, UR39, 0x1, UPT ;  /* 0x000000012700788c */ /* 0x000fe2000bf06270 */
[----:B------:R-:W-:Y:S01]  /*5370*/  @!PT LDS RZ, [RZ] ;  /* 0x00000000fffff984 */ /* 0x000fe20000000800 */
[----:B------:R-:W-:Y:S01]  /*5380*/  @!PT LDS RZ, [RZ] ;  /* 0x00000000fffff984 */ /* 0x000fe20000000800 */
[----:B------:R-:W-:Y:S01]  /*5390*/  @!PT LDS RZ, [RZ] ;  /* 0x00000000fffff984 */ /* 0x000fe20000000800 */
[----:B------:R-:W-:Y:S01]  /*53a0*/  @!PT LDS RZ, [RZ] ;  /* 0x00000000fffff984 */ /* 0x000fe20000000800 */
[----:B------:R4:W-:Y:S06]  /*53b0*/  MEMBAR.ALL.CTA ;  /* 0x0000000000007992 */ /* 0x0009ec0000008000 */
[----:B----4-:R-:W4:Y:S02]  /*53c0*/  FENCE.VIEW.ASYNC.S ;  /* 0x00000000000073c6 */ /* 0x010f240000000000 */
[----:B----4-:R-:W-:Y:S01]  /*53d0*/  SYNCS.ARRIVE.TRANS64.RED.A1T0 RZ, [UR31], RZ ;  /* 0x000000ffffff79a7 */ /* 0x010fe2000810041f */
[----:B---3--:R-:W-:Y:S11]  /*53e0*/  LOP3.LUT P0, RZ, R6, 0x1, RZ, 0xc0, !PT ;  /* 0x0000000106ff7812 */ /* 0x008ff6000780c0ff */
[----:B------:R-:W-:Y:S02]  /*53f0*/  @!UPT UIADD3 URZ, UPT, UPT, URZ, URZ, URZ ;  /* 0x000000fffffff290 */ /* 0x000fe4000fffe0ff */
[----:B------:R-:W-:Y:S01]  /*5400*/  VOTEU.ANY UP2, P0 ;  /* 0x0000000000ff7886 */ /* 0x000fe20000040100 */
[----:B------:R-:W-:Y:S11]  /*5410*/  PLOP3.LUT P0, PT, PT, PT, UP2, 0x80, 0x8 ;  /* 0x000000000008781c */ /* 0x000ff60003f0f028 */
[----:B------:R-:W-:Y:S02]  /*5420*/  @!UPT UIADD3 URZ, UPT, UPT, URZ, URZ, URZ ;  /* 0x000000fffffff290 */ /* 0x000fe4000fffe0ff */
[----:B------:R-:W-:Y:S02]  /*5430*/  @P0 MOV R2, R4 ;  /* 0x0000000400020202 */ /* 0x000fe40000000f00 */
[----:B------:R-:W-:Y:S02]  /*5440*/  @P0 LOP3.LUT R0, R5, 0xffff, RZ, 0xc0, !PT ;  /* 0x0000ffff05000812 */ /* 0x000fe400078ec0ff */
[----:B------:R-:W-:Y:S02]  /*5450*/  @P0 R2UR UR5, R2 ;  /* 0x00000000020502ca */ /* 0x000fe400000e0000 */
[----:B------:R-:W-:Y:S11]  /*5460*/  @P0 R2UR UR4, R0 ;  /* 0x00000000000402ca */ /* 0x000ff600000e0000 */
[----:B------:R-:W-:Y:S02]  /*5470*/  @UP2 UMOV UR16, UR5 ;  /* 0x0000000500102c82 */ /* 0x000fe40008000000 */
[----:B------:R-:W-:Y:S01]  /*5480*/  @UP2 UMOV UR15, UR4 ;  /* 0x00000004000f2c82 */ /* 0x000fe20008000000 */
[----:B------:R-:W-:Y:S05]  /*5490*/  BRA.U !UP0, `(.L_x_97) ;  /* 0x0000000108c07547 */ /* 0x000fea000b800000 */
[----:B------:R-:W-:Y:S02]  /*54a0*/  UIMAD.WIDE.U32 UR8, UR15, UR35, URZ ;  /* 0x000000230f0872a5 */ /* 0x000fe4000f8e00ff */
[----:B------:R-:W-:Y:S02]  /*54b0*/  UP2UR UR14, UPR, URZ, 0x4 ;  /* 0x00000004ff0e7883 */ /* 0x000fe40008000000 */
[----:B------:R-:W-:Y:S02]  /*54c0*/  UISETP.NE.AND UP2, UPT, UR34, 0x1, UPT ;  /* 0x000000012200788c */ /* 0x000fe4000bf45270 */
[----:B------:R-:W-:Y:S02]  /*54d0*/  UIMAD.WIDE.U32 UR10, UR16, UR32, URZ ;  /* 0x00000020100a72a5 */ /* 0x000fe4000f8e00ff */
[----:B------:R-:W-:Y:S02]  /*54e0*/  USEL UR4, UR27, UR36, !UP2 ;  /* 0x000000241b047287 */ /* 0x000fe4000d000000 */
[----:B------:R-:W-:Y:S02]  /*54f0*/  UISETP.NE.AND UP0, UPT, UR17, 0x1, UPT ;  /* 0x000000011100788c */ /* 0x000fe4000bf05270 */
[----:B------:R-:W-:Y:S02]  /*5500*/  UP2UR UR22, UPR, URZ, 0x2 ;  /* 0x00000002ff167883 */ /* 0x000fe40008000000 */
[----:B------:R-:W-:Y:S02]  /*5510*/  UISETP.NE.AND UP1, UPT, UR39, 0x1, UPT ;  /* 0x000000012700788c */ /* 0x000fe4000bf25270 */
[----:B--2---:R-:W-:Y:S02]  /*5520*/  UIMAD.WIDE.U32 UR12, UR4, UR18, URZ ;  /* 0x00000012040c72a5 */ /* 0x004fe4000f8e00ff */
[----:B------:R-:W-:Y:S01]  /*5530*/  USEL UR7, UR30, UR37, !UP0 ;  /* 0x000000251e077287 */ /* 0x000fe2000c000000 */
[----:B------:R-:W-:Y:S02]  /*5540*/  UMOV UR5, UR9 ;  /* 0x0000000900057c82 */ /* 0x000fe40008000000 */
[----:B------:R-:W-:Y:S02]  /*5550*/  USHF.R.U32.HI UR6, URZ, UR48, UR5 ;  /* 0x00000030ff067299 */ /* 0x000fe40008011605 */
[----:B------:R-:W-:Y:S02]  /*5560*/  UIMAD.WIDE.U32 UR20, UR7, UR18, URZ ;  /* 0x00000012071472a5 */ /* 0x000fe4000f8e00ff */
[----:B------:R-:W-:Y:S02]  /*5570*/  USEL UR6, UR15, UR6, !UP2 ;  /* 0x000000060f067287 */ /* 0x000fe4000d000000 */
[----:B------:R-:W-:Y:S01]  /*5580*/  UISETP.NE.AND UP2, UPT, UR14, URZ, UPT ;  /* 0x000000ff0e00728c */ /* 0x000fe2000bf45270 */
[----:B------:R-:W-:Y:S01]  /*5590*/  UMOV UR5, UR11 ;  /* 0x0000000b00057c82 */ /* 0x000fe20008000000 */
[----:B------:R-:W-:Y:S02]  /*55a0*/  UIMAD.WIDE.U32 UR10, UR6, UR18, URZ ;  /* 0x00000012060a72a5 */ /* 0x000fe4000f8e00ff */
[----:B------:R-:W-:Y:S03]  /*55b0*/  USHF.R.U32.HI UR8, URZ, UR33, UR5 ;  /* 0x00000021ff087299 */ /* 0x000fe60008011605 */
[----:B------:R-:W-:Y:S02]  /*55c0*/  UMOV UR5, UR13 ;  /* 0x0000000d00057c82 */ /* 0x000fe40008000000 */
[----:B------:R-:W-:Y:S03]  /*55d0*/  @UP1 USHF.R.U32.HI UR4, URZ, UR19, UR5 ;  /* 0x00000013ff041299 */ /* 0x000fe60008011605 */
[----:B------:R-:W-:Y:S01]  /*55e0*/  UMOV UR5, UR21 ;  /* 0x0000001500057c82 */ /* 0x000fe20008000000 */
[----:B------:R-:W-:Y:S02]  /*55f0*/  UIMAD UR4, UR39, UR4, URZ ;  /* 0x00000004270472a4 */ /* 0x000fe4000f8e02ff */
[----:B------:R-:W-:Y:S02]  /*5600*/  @UP1 USHF.R.U32.HI UR7, URZ, UR19, UR5 ;  /* 0x00000013ff071299 */ /* 0x000fe40008011605 */
[----:B------:R-:W-:Y:S02]  /*5610*/  USEL UR5, UR16, UR8, !UP0 ;  /* 0x0000000810057287 */ /* 0x000fe4000c000000 */
[----:B------:R-:W-:Y:S02]  /*5620*/  UIMAD UR8, UR39, UR7, URZ ;  /* 0x00000007270872a4 */ /* 0x000fe4000f8e02ff */
[----:B------:R-:W-:Y:S03]  /*5630*/  UISETP.GE.AND UP0, UPT, UR6, UR4, UPT ;  /* 0x000000040600728c */ /* 0x000fe6000bf06270 */
[----:B------:R-:W-:Y:S01]  /*5640*/  UMOV UR4, UR11 ;  /* 0x0000000b00047c82 */ /* 0x000fe20008000000 */
[----:B------:R-:W-:Y:S02]  /*5650*/  UISETP.GE.OR UP0, UPT, UR5, UR8, UP0 ;  /* 0x000000080500728c */ /* 0x000fe40008706670 */
[----:B------:R-:W-:Y:S02]  /*5660*/  USHF.R.U32.HI UR4, URZ, UR19, UR4 ;  /* 0x00000013ff047299 */ /* 0x000fe40008011604 */
[----:B------:R-:W-:Y:S02]  /*5670*/  UIMAD.WIDE.U32 UR8, UR5, UR18, URZ ;  /* 0x00000012050872a5 */ /* 0x000fe4000f8e00ff */
[----:B------:R-:W-:Y:S04]  /*5680*/  USEL UR10, UR6, UR4, !UP1 ;  /* 0x00000004060a7287 */ /* 0x000fe8000c800000 */
[----:B------:R-:W-:Y:S01]  /*5690*/  UIADD3 UR11, UPT, UPT, -UR10, URZ, URZ ;  /* 0x000000ff0a0b7290 */ /* 0x000fe2000fffe1ff */
[----:B------:R-:W-:Y:S02]  /*56a0*/  @!UP0 UMOV UR4, UR9 ;  /* 0x0000000900048c82 */ /* 0x000fe40008000000 */
[----:B------:R-:W-:Y:S02]  /*56b0*/  @!UP0 USHF.R.U32.HI UR4, URZ, UR19, UR4 ;  /* 0x00000013ff048299 */ /* 0x000fe40008011604 */
[----:B------:R-:W-:Y:S02]  /*56c0*/  UIMAD UR8, UR39, UR11, UR6 ;  /* 0x0000000b270872a4 */ /* 0x000fe4000f8e0206 */
[----:B------:R-:W-:Y:S02]  /*56d0*/  @!UP0 USEL UR4, UR5, UR4, !UP1 ;  /* 0x0000000405048287 */ /* 0x000fe4000c800000 */
[----:B------:R-:W-:Y:S02]  /*56e0*/  UISETP.NE.AND UP1, UPT, UR22, URZ, UPT ;  /* 0x000000ff1600728c */ /* 0x000fe4000bf25270 */
[----:B------:R-:W-:Y:S02]  /*56f0*/  @!UP0 UIMAD UR8, UR7, UR8, UR4 ;  /* 0x00000008070882a4 */ /* 0x000fe4000f8e0204 */
[----:B------:R-:W-:Y:S02]  /*5700*/  @!UP0 UIADD3 UR9, UPT, UPT, UR10, -UR4, URZ ;  /* 0x800000040a098290 */ /* 0x000fe4000fffe0ff */
[----:B------:R-:W-:Y:S02]  /*5710*/  UIADD3 UR4, UPT, UPT, -UR5, URZ, URZ ;  /* 0x000000ff05047290 */ /* 0x000fe4000fffe1ff */
[----:B------:R-:W-:Y:S02]  /*5720*/  UIADD3 UR7, UPT, UPT, -UR6, URZ, URZ ;  /* 0x000000ff06077290 */ /* 0x000fe4000fffe1ff */
[----:B------:R-:W-:Y:S02]  /*5730*/  @!UP0 UIMAD UR6, UR9, UR39, UR5 ;  /* 0x00000027090682a4 */ /* 0x000fe4000f8e0205 */
[----:B------:R-:W-:Y:S02]  /*5740*/  UIMAD UR16, UR17, UR4, UR16 ;  /* 0x00000004111072a4 */ /* 0x000fe4000f8e0210 */
[----:B------:R-:W-:Y:S01]  /*5750*/  UIMAD UR15, UR34, UR7, UR15 ;  /* 0x00000007220f72a4 */ /* 0x000fe2000f8e020f */
[----:B------:R-:W-:Y:S02]  /*5760*/  @!UP0 UMOV UR5, UR8 ;  /* 0x0000000800058c82 */ /* 0x000fe40008000000 */
[----:B------:R-:W-:Y:S02]  /*5770*/  UIMAD UR16, UR5, UR17, UR16 ;  /* 0x00000011051072a4 */ /* 0x000fe4000f8e0210 */
[----:B------:R-:W-:Y:S11]  /*5780*/  UIMAD UR15, UR6, UR34, UR15 ;  /* 0x00000022060f72a4 */ /* 0x000ff6000f8e020f */
[----:B------:R-:W-:Y:S01]  /*5790*/  @!UPT UIADD3 URZ, UPT, UPT, URZ, URZ, URZ ;  /* 0x000000fffffff290 */ /* 0x000fe2000fffe0ff */
.L_x_97:
[----:B------:R-:W3:Y:S01]  /*57a0*/  @!UP3 LDCU.128 UR8, c[0x0][0xc10] ;  /* 0x00018200ff08b7ac */ /* 0x000ee20008000c00 */
[----:B------:R-:W-:Y:S04]  /*57b0*/  ISETP.NE.U32.AND P1, PT, RZ, UR28, PT ;  /* 0x0000001cff007c0c */ /* 0x000fe8000bf25070 */
[----:B------:R-:W-:Y:S01]  /*57c0*/  ISETP.NE.AND.EX P1, PT, RZ, UR29, PT, P1 ;  /* 0x0000001dff007c0c */ /* 0x000fe2000bf25310 */
[----:B------:R-:W4:Y:S01]  /*57d0*/  @!UP3 LDCU UR5, c[0x0][0xc0c] ;  /* 0x00018180ff05b7ac */ /* 0x000f220008000800 */
[----:B------:R-:W-:Y:S02]  /*57e0*/  USHF.L.U32 UR25, UR23, 0x6, URZ ;  /* 0x0000000617197899 */ /* 0x000fe400080006ff */
[----:B---3--:R-:W-:Y:S07]  /*57f0*/  UIMAD.WIDE.U32 UR6, UR16, UR8, URZ ;  /* 0x00000008100672a5 */ /* 0x008fee000f8e00ff */
[----:B------:R-:W-:Y:S01]  /*5800*/  @!UP3 UMOV UR4, UR7 ;  /* 0x000000070004bc82 */ /* 0x000fe20008000000 */
[----:B----4-:R-:W-:Y:S02]  /*5810*/  @!UP3 UISETP.NE.AND UP0, UPT, UR5, 0x1, UPT ;  /* 0x000000010500b88c */ /* 0x010fe4000bf05270 */
[----:B------:R-:W-:Y:S02]  /*5820*/  @!UP3 USHF.R.U32.HI UR4, URZ, UR9, UR4 ;  /* 0x00000009ff04b299 */ /* 0x000fe40008011604 */
[----:B------:R-:W-:Y:S02]  /*5830*/  UIMAD.WIDE.U32 UR6, UR15, UR11, URZ ;  /* 0x0000000b0f0672a5 */ /* 0x000fe4000f8e00ff */
[----:B------:R-:W-:Y:S02]  /*5840*/  @!UP3 USEL UR8, UR16, UR4, !UP0 ;  /* 0x000000041008b287 */ /* 0x000fe4000c000000 */
[----:B------:R-:W-:Y:S03]  /*5850*/  @!UP3 UISETP.NE.AND UP0, UPT, UR10, 0x1, UPT ;  /* 0x000000010a00b88c */ /* 0x000fe6000bf05270 */
[----:B------:R-:W-:Y:S02]  /*5860*/  @!UP3 UMOV UR6, UR7 ;  /* 0x000000070006bc82 */ /* 0x000fe40008000000 */
[----:B------:R-:W3:Y:S02]  /*5870*/  @!UP3 LDCU UR4, c[0x0][0xc20] ;  /* 0x00018400ff04b7ac */ /* 0x000ee40008000800 */
[----:B---3--:R-:W-:Y:S04]  /*5880*/  @!UP3 USHF.R.U32.HI UR6, URZ, UR4, UR6 ;  /* 0x00000004ff06b299 */ /* 0x008fe80008011606 */
[----:B------:R-:W-:Y:S04]  /*5890*/  @!UP3 USEL UR6, UR15, UR6, !UP0 ;  /* 0x000000060f06b287 */ /* 0x000fe8000c000000 */
[----:B------:R-:W-:Y:S02]  /*58a0*/  @!UP3 UIADD3 UR4, UPT, UPT, -UR8, UR6, URZ ;  /* 0x000000060804b290 */ /* 0x000fe4000fffe1ff */
[----:B------:R-:W-:Y:S02]  /*58b0*/  @!UP3 UIADD3 UR6, UPT, UPT, UR8, -UR6, URZ ;  /* 0x800000060806b290 */ /* 0x000fe4000fffe0ff */
[----:B------:R-:W-:Y:S02]  /*58c0*/  @!UP3 UIMAD UR16, UR4, UR5, UR16 ;  /* 0x000000050410b2a4 */ /* 0x000fe4000f8e0210 */
[----:B------:R-:W-:Y:S01]  /*58d0*/  @!UP3 UIMAD UR15, UR6, UR10, UR15 ;  /* 0x0000000a060fb2a4 */ /* 0x000fe2000f8e020f */
[----:B------:R-:W-:Y:S11]  /*58e0*/  BRA.U UP4, `(.L_x_98) ;  /* 0x0000000104107547 */ /* 0x000ff6000b800000 */
[----:B------:R-:W-:Y:S04]  /*58f0*/  MOV R0, UR38 ;  /* 0x0000002600007c02 */ /* 0x000fe80008000f00 */
[----:B------:R-:W-:Y:S04]  /*5900*/  SHF.L.U32 R9, R0, 0x1f, RZ ;  /* 0x0000001f00097819 */ /* 0x000fe800000006ff */
[----:B------:R-:W3:Y:S02]  /*5910*/  SYNCS.PHASECHK.TRANS64.TRYWAIT P2, [UR24+0x178], R9 ;  /* 0x00017809ff0075a7 */ /* 0x000ee40008041118 */
[----:B---3--:R-:W-:Y:S05]  /*5920*/  @!P2 BRA `(.L_x_99) ;  /* 0x00000044009ca947 */ /* 0x008fea0003800000 */
.L_x_98:
[----:B------:R-:W-:Y:S05]  /*5930*/  BRA.U !UP6, `(.L_x_100) ;  /* 0x000000010e387547 */ /* 0x000fea000b800000 */
[----:B------:R-:W-:Y:S01]  /*5940*/  UPLOP3.LUT UP1, UPT, UPT, UPT, UP5, 0x80, 0x8 ;  /* 0x000000000008789c */ /* 0x000fe20003f2f050 */
[----:B---3--:R-:W-:Y:S01]  /*5950*/  HFMA2 R0, -RZ, RZ, 0, 5.9604644775390625e-08 ;  /* 0x00000001ff007431 */ /* 0x008fe200000001ff */
[----:B------:R-:W3:Y:S01]  /*5960*/  LDCU.64 UR8, c[0x0][0x358] ;  /* 0x00006b00ff0877ac */ /* 0x000ee20008000a00 */
[----:B------:R-:W-:Y:S03]  /*5970*/  IMAD.MOV.U32 R87, RZ, RZ, 0x1 ;  /* 0x00000001ff577424 */ /* 0x000fe600078e00ff */
[----:B------:R-:W-:Y:S05]  /*5980*/  PLOP3.LUT P2, PT, PT, PT, UP1, 0x80, 0x8 ;  /* 0x000000000008781c */ /* 0x000fea0003f4f018 */
[----:B------:R-:W4:Y:S01]  /*5990*/  @UP1 LDCU.64 UR4, c[0x0][0x988] ;  /* 0x00013100ff0417ac */ /* 0x000f220008000a00 */
[----:B------:R-:W-:Y:S07]  /*59a0*/  @UP1 UIMAD UR6, UR54, UR28, URZ ;  /* 0x0000001c360612a4 */ /* 0x000fee000f8e02ff */
[----:B------:R-:W-:Y:S01]  /*59b0*/  @!P2 PRMT R87, R0, 0x7610, R87 ;  /* 0x000076100057a816 */ /* 0x000fe20000000057 */
[----:B----4-:R-:W-:Y:S06]  /*59c0*/  @UP1 UIMAD.WIDE UR4, UR6, 0x4, UR4 ;  /* 0x00000004060418a5 */ /* 0x010fec000f8e0204 */
[----:B------:R-:W-:Y:S01]  /*59d0*/  IMAD.U32 R14, RZ, RZ, UR4 ;  /* 0x00000004ff0e7e24 */ /* 0x000fe2000f8e00ff */
[----:B------:R-:W-:Y:S04]  /*59e0*/  MOV R15, UR5 ;  /* 0x00000005000f7c02 */ /* 0x000fe80008000f00 */
[----:B------:R-:W4:Y:S01]  /*59f0*/  @!UP1 LDCU UR4, c[0x0][0x980] ;  /* 0x00013000ff0497ac */ /* 0x000f220008000800 */
[----:B---3-5:R3:W5:Y:S02]  /*5a00*/  @P2 LDG.E R41, desc[UR8][R14.64] ;  /* 0x000000080e292981 */ /* 0x028764000c1e1900 */
[----:B---34-:R-:W-:Y:S07]  /*5a10*/  @!P2 IMAD.U32 R41, RZ, RZ, UR4 ;  /* 0x00000004ff29ae24 */ /* 0x018fee000f8e00ff */
.L_x_100:
[----:B-----5:R-:W-:Y:S01]  /*5a20*/  @!P1 FSETP.EQ.AND P3, PT, R41, RZ, PT ;  /* 0x000000ff2900920b */ /* 0x020fe20003f62000 */
[----:B------:R-:W-:Y:S01]  /*5a30*/  @!UPT UIADD3 URZ, UPT, UPT, URZ, URZ, URZ ;  /* 0x000000fffffff290 */ /* 0x000fe2000fffe0ff */
[----:B------:R-:W-:Y:S11]  /*5a40*/  @!P1 BRA `(.L_x_101) ;  /* 0x0000000000149947 */ /* 0x000ff60003800000 */
[----:B------:R-:W-:Y:S02]  /*5a50*/  LOP3.LUT P1, RZ, R87, 0xff, RZ, 0xc0, !PT ;  /* 0x000000ff57ff7812 */ /* 0x000fe4000782c0ff */
[----:B------:R-:W-:Y:S04]  /*5a60*/  PLOP3.LUT P3, PT, PT, PT, UP1, 0x80, 0x8 ;  /* 0x000000000008781c */ /* 0x000fe80003f6f018 */
[----:B------:R-:W-:Y:S07]  /*5a70*/  PLOP3.LUT P3, PT, P3, PT, PT, 0x8, 0x80 ;  /* 0x000000000080781c */ /* 0x000fee0001f6e170 */
[----:B------:R-:W-:Y:S11]  /*5a80*/  @P1 FSETP.EQ.AND P3, PT, R41, RZ, PT ;  /* 0x000000ff2900120b */ /* 0x000ff60003f62000 */
[----:B------:R-:W-:Y:S02]  /*5a90*/  @!UPT UIADD3 URZ, UPT, UPT, URZ, URZ, URZ ;  /* 0x000000fffffff290 */ /* 0x000fe4000fffe0ff */
.L_x_101:
[----:B------:R-:W-:Y:S01]  /*5aa0*/  ULEA UR7, UR26, UR24, 0x3 ;  /* 0x000000181a077291 */ /* 0x000fe2000f8e18ff */
[----:B---3--:R-:W-:Y:S01]  /*5ab0*/  SHF.L.U32 R9, R10, 0x1f, RZ ;  /* 0x0000001f0a097819 */ /* 0x008fe200000006ff */
[----:B------:R-:W-:Y:S02]  /*5ac0*/  USHF.L.U32 UR11, UR53, 0x7, URZ ;  /* 0x00000007350b7899 */ /* 0x000fe400080006ff */
[----:B------:R-:W-:Y:S02]  /*5ad0*/  UISETP.NE.AND UP0, UPT, UR40, 0x1, UPT ;  /* 0x000000012800788c */ /* 0x000fe4000bf05270 */
[----:B------:R-:W-:Y:S01]  /*5ae0*/  UIMAD.WIDE.U32 UR4, UR11, UR41, URZ ;  /* 0x000000290b0472a5 */ /* 0x000fe2000f8e00ff */
[----:B------:R-:W-:Y:S02]  /*5af0*/  ELECT P2, URZ, PT ;  /* 0x0000000000ff782f */ /* 0x000fe40003840000 */
[----:B------:R-:W3:Y:S02]  /*5b00*/  SYNCS.PHASECHK.TRANS64.TRYWAIT P1, [UR7+0x158], R9 ;  /* 0x00015809ff0075a7 */ /* 0x000ee40008021107 */
[----:B------:R-:W-:Y:S02]  /*5b10*/  PLOP3.LUT P2, PT, P3, P2, PT, 0xf2, 0x2f ;  /* 0x00000000002f781c */ /* 0x000fe40001f45e72 */
[----:B------:R-:W-:Y:S02]  /*5b20*/  UMOV UR4, UR5 ;  /* 0x0000000500047c82 */ /* 0x000fe40008000000 */
[----:B------:R-:W-:Y:S04]  /*5b30*/  USHF.R.U32.HI UR4, URZ, UR42, UR4 ;  /* 0x0000002aff047299 */ /* 0x000fe80008011604 */
[----:B------:R-:W-:Y:S02]  /*5b40*/  USEL UR12, UR11, UR4, !UP0 ;  /* 0x000000040b0c7287 */ /* 0x000fe4000c000000 */
[----:B------:R-:W-:Y:S02]  /*5b50*/  UISETP.NE.AND UP0, UPT, UR43, 0x1, UPT ;  /* 0x000000012b00788c */ /* 0x000fe4000bf05270 */
[----:B------:R-:W-:Y:S02]  /*5b60*/  UIMAD.WIDE.U32 UR4, UR12, UR44, URZ ;  /* 0x0000002c0c0472a5 */ /* 0x000fe4000f8e00ff */
[----:B------:R-:W-:Y:S01]  /*5b70*/  UIADD3 UR6, UPT, UPT, -UR12, URZ, URZ ;  /* 0x000000ff0c067290 */ /* 0x000fe2000fffe1ff */
[----:B------:R-:W-:Y:S03]  /*5b80*/  @!P2 IMAD.MOV.U32 R0, RZ, 0x20, RZ ;  /* 0x00000020ff00a824 */ /* 0x000fe600078e00ff */
[----:B------:R-:W-:Y:S01]  /*5b90*/  UIMAD UR11, UR40, UR6, UR11 ;  /* 0x00000006280b72a4 */ /* 0x000fe2000f8e020b */
[----:B------:R-:W-:Y:S01]  /*5ba0*/  @!P2 IMAD.MOV.U32 R0, RZ, 0x400, R0 ;  /* 0x00000400ff00a824 */ /* 0x000fe200078e0000 */
[----:B------:R-:W-:Y:S02]  /*5bb0*/  UMOV UR4, UR5 ;  /* 0x0000000500047c82 */ /* 0x000fe40008000000 */
[----:B------:R-:W-:Y:S04]  /*5bc0*/  USHF.R.U32.HI UR4, URZ, UR45, UR4 ;  /* 0x0000002dff047299 */ /* 0x000fe80008011604 */
[----:B------:R-:W-:Y:S02]  /*5bd0*/  USEL UR13, UR12, UR4, !UP0 ;  /* 0x000000040c0d7287 */ /* 0x000fe4000c000000 */
[----:B------:R-:W-:Y:S02]  /*5be0*/  UISETP.NE.AND UP0, UPT, UR46, 0x1, UPT ;  /* 0x000000012e00788c */ /* 0x000fe4000bf05270 */
[----:B------:R-:W-:Y:S07]  /*5bf0*/  UIMAD.WIDE.U32 UR4, UR13, UR47, URZ ;  /* 0x0000002f0d0472a5 */ /* 0x000fee000f8e00ff */
[----:B------:R-:W-:Y:S02]  /*5c00*/  UMOV UR4, UR5 ;  /* 0x0000000500047c82 */ /* 0x000fe40008000000 */
[----:B-1----:R-:W-:Y:S04]  /*5c10*/  USHF.R.U32.HI UR4, URZ, UR49, UR4 ;  /* 0x00000031ff047299 */ /* 0x002fe80008011604 */
[----:B------:R-:W-:Y:S02]  /*5c20*/  USEL UR14, UR13, UR4, !UP0 ;  /* 0x000000040d0e7287 */ /* 0x000fe4000c000000 */
[----:B------:R-:W-:Y:S02]  /*5c30*/  UIADD3 UR4, UPT, UPT, -UR13, URZ, URZ ;  /* 0x000000ff0d047290 */ /* 0x000fe4000fffe1ff */
[----:B------:R-:W-:Y:S02]  /*5c40*/  UIADD3 UR5, UPT, UPT, -UR14, URZ, URZ ;  /* 0x000000ff0e057290 */ /* 0x000fe4000fffe1ff */
[----:B------:R-:W-:Y:S02]  /*5c50*/  UIMAD UR12, UR43, UR4, UR12 ;  /* 0x000000042b0c72a4 */ /* 0x000fe4000f8e020c */
[----:B------:R-:W-:Y:S01]  /*5c60*/  UIMAD UR13, UR46, UR5, UR13 ;  /* 0x000000052e0d72a4 */ /* 0x000fe2000f8e020d */
[----:B---3--:R-:W-:Y:S11]  /*5c70*/  @!P1 BRA `(.L_x_102) ;  /* 0x0000004000e09947 */ /* 0x008ff60003800000 */
.L_x_204:
[----:B------:R-:W3:Y:S01]  /*5c80*/  S2UR UR50, SR_CgaCtaId ;  /* 0x00000000003279c3 */ /* 0x000ee20000008800 */
[----:B------:R-:W-:Y:S01]  /*5c90*/  @!P2 R2UR UR4, R0 ;  /* 0x000000000004a2ca */ /* 0x000fe200000e0000 */
[----:B------:R-:W-:Y:S01]  /*5ca0*/  VOTEU.ALL UP0, P2 ;  /* 0x0000000000ff7886 */ /* 0x000fe20001000000 */
[----:B-1----:R-:W-:Y:S02]  /*5cb0*/  @!P2 IADD3 R2, P1, PT, R12, 0x680, RZ ;  /* 0x000006800c02a810 */ /* 0x002fe40007f3e0ff */
[----:B------:R-:W-:Y:S02]  /*5cc0*/  @P0 SHF.R.U32.HI R4, RZ, 0x10, R5 ;  /* 0x00000010ff040819 */ /* 0x000fe40000011605 */
[----:B------:R-:W-:Y:S01]  /*5cd0*/  @!P2 R2UR UR6, R2 ;  /* 0x000000000206a2ca */ /* 0x000fe200000e0000 */
[----:B------:R-:W-:Y:S01]  /*5ce0*/  @!P2 IMAD.X R0, RZ, RZ, R13, P1 ;  /* 0x000000ffff00a224 */ /* 0x000fe200008e060d */
[----:B------:R-:W-:Y:S01]  /*5cf0*/  @!UP0 ULEA UR5, UR26, UR24, 0xd ;  /* 0x000000181a058291 */ /* 0x000fe2000f8e68ff */
[----:B------:R-:W-:Y:S03]  /*5d00*/  @P0 R2UR UR54, R4 ;  /* 0x00000000043602ca */ /* 0x000fe600000e0000 */
[----:B------:R-:W-:Y:S02]  /*5d10*/  @!UP0 UIADD3 UR8, UPT, UPT, UR5, 0x200, URZ ;  /* 0x0000020005088890 */ /* 0x000fe4000fffe0ff */
[----:B------:R-:W-:Y:S01]  /*5d20*/  @!UP0 UPRMT UR22, UR4, 0x5410, URZ ;  /* 0x0000541004168896 */ /* 0x000fe200080000ff */
[----:B------:R-:W-:Y:S01]  /*5d30*/  @!P2 R2UR UR4, R0 ;  /* 0x000000000004a2ca */ /* 0x000fe200000e0000 */
[----:B------:R-:W-:Y:S01]  /*5d40*/  UIADD3 UR5, UPT, UPT, UR26, 0x1, URZ ;  /* 0x000000011a057890 */ /* 0x000fe2000fffe0ff */
[----:B------:R-:W-:Y:S02]  /*5d50*/  @!P2 IMAD.MOV.U32 R0, RZ, RZ, 0x2000 ;  /* 0x00002000ff00a424 */ /* 0x000fe400078e00ff */
[----:B------:R-:W-:Y:S01]  /*5d60*/  IMAD.U32 R14, RZ, RZ, UR6 ;  /* 0x00000006ff0e7e24 */ /* 0x000fe2000f8e00ff */
[----:B------:R-:W-:Y:S04]  /*5d70*/  UISETP.NE.AND UP0, UPT, UR5, 0x3, UPT ;  /* 0x000000030500788c */ /* 0x000fe8000bf05270 */
[----:B------:R-:W-:Y:S01]  /*5d80*/  @!P2 R2UR UR20, R14 ;  /* 0x000000000e14a2ca */ /* 0x000fe200000e0000 */
[----:B------:R-:W-:Y:S02]  /*5d90*/  USEL UR5, UR5, URZ, UP0 ;  /* 0x000000ff05057287 */ /* 0x000fe40008000000 */
[----:B------:R-:W-:Y:S01]  /*5da0*/  USEL UR23, URZ, 0x1, UP0 ;  /* 0x00000001ff177887 */ /* 0x000fe20008000000 */
[----:B------:R-:W-:Y:S01]  /*5db0*/  IMAD.U32 R15, RZ, RZ, UR4 ;  /* 0x00000004ff0f7e24 */ /* 0x000fe2000f8e00ff */
[----:B------:R-:W-:Y:S01]  /*5dc0*/  UIADD3 UR4, UPT, UPT, UR7, 0x140, URZ ;  /* 0x0000014007047890 */ /* 0x000fe2000fffe0ff */
[----:B------:R-:W-:Y:S03]  /*5dd0*/  VOTEU.ALL UP0, P2 ;  /* 0x0000000000ff7886 */ /* 0x000fe60001000000 */
[----:B------:R-:W-:Y:S01]  /*5de0*/  @!P2 R2UR UR21, R15 ;  /* 0x000000000f15a2ca */ /* 0x000fe200000e0000 */
[----:B---3--:R-:W-:Y:S01]  /*5df0*/  UPRMT UR6, UR50, 0x654, UR4 ;  /* 0x0000065432067896 */ /* 0x008fe20008000004 */
[----:B------:R-:W-:Y:S01]  /*5e00*/  LOP3.LUT R10, R10, UR23, RZ, 0x3c, !PT ;  /* 0x000000170a0a7c12 */ /* 0x000fe2000f8e3cff */
[----:B------:R-:W-:Y:S01]  /*5e10*/  @!UP0 UMOV UR9, UR4 ;  /* 0x0000000400098c82 */ /* 0x000fe20008000000 */
[----:B------:R-:W-:Y:S01]  /*5e20*/  @!UP0 UMOV UR10, UR25 ;  /* 0x00000019000a8c82 */ /* 0x000fe20008000000 */
[----:B------:R-:W-:Y:S01]  /*5e30*/  ULEA UR4, UR5, UR24, 0x3 ;  /* 0x0000001805047291 */ /* 0x000fe2000f8e18ff */
[----:B------:R-:W-:Y:S07]  /*5e40*/  SHF.L.U32 R9, R10, 0x1f, RZ ;  /* 0x0000001f0a097819 */ /* 0x000fee00000006ff */
[----:B------:R1:W-:Y:S01]  /*5e50*/  @!UP0 UTMALDG.5D.IM2COL [UR8], [UR20], UR22 ;  /* 0x00000008140083b4 */ /* 0x0003e20008060016 */
[----:B------:R1:W-:Y:S01]  /*5e60*/  @!P2 SYNCS.ARRIVE.TRANS64.RED.A0TR RZ, [UR7+0x140], R0 ;  /* 0x00014000ffffa9a7 */ /* 0x0003e20008300407 */
[----:B------:R-:W-:Y:S01]  /*5e70*/  SYNCS.ARRIVE.TRANS64.RED.A1T0 RZ, [UR6], RZ ;  /* 0x000000ffffff79a7 */ /* 0x000fe20008100406 */
[----:B------:R-:W3:Y:S02]  /*5e80*/  SYNCS.PHASECHK.TRANS64.TRYWAIT P1, [UR4+0x158], R9 ;  /* 0x00015809ff0075a7 */ /* 0x000ee40008021104 */
[----:B-1-3--:R-:W-:Y:S05]  /*5e90*/  @!P1 BRA `(.L_x_103) ;  /* 0x0000004000709947 */ /* 0x00afea0003800000 */
.L_x_206:
[----:B------:R-:W3:Y:S01]  /*5ea0*/  S2UR UR50, SR_CgaCtaId ;  /* 0x00000000003279c3 */ /* 0x000ee20000008800 */
[----:B------:R-:W-:Y:S01]  /*5eb0*/  UIADD3 UR6, UPT, UPT, UR5, 0x1, URZ ;  /* 0x0000000105067890 */ /* 0x000fe2000fffe0ff */
[----:B-1----:R-:W-:Y:S01]  /*5ec0*/  @!P2 IMAD.MOV.U32 R0, RZ, 0x20, RZ ;  /* 0x00000020ff00a824 */ /* 0x002fe200078e00ff */
[----:B------:R-:W-:Y:S01]  /*5ed0*/  UPLOP3.LUT UP4, UPT, UPT, UPT, UPT, 0x80, 0x8 ;  /* 0x000000000008789c */ /* 0x000fe20003f8f070 */
[----:B------:R-:W-:Y:S01]  /*5ee0*/  @!P2 IADD3 R2, P0, PT, R12, 0x680, RZ ;  /* 0x000006800c02a810 */ /* 0x000fe20007f1e0ff */
[----:B------:R-:W-:Y:S01]  /*5ef0*/  UISETP.NE.AND UP0, UPT, UR6, 0x3, UPT ;  /* 0x000000030600788c */ /* 0x000fe2000bf05270 */
[----:B------:R-:W-:Y:S01]  /*5f00*/  @!P2 IMAD.MOV.U32 R0, RZ, 0x400, R0 ;  /* 0x00000400ff00a824 */ /* 0x000fe200078e0000 */
[----:B------:R-:W-:Y:S02]  /*5f10*/  R2UR UR23, R92 ;  /* 0x000000005c1772ca */ /* 0x000fe400000e0000 */
[----:B------:R-:W-:Y:S01]  /*5f20*/  USEL UR26, UR6, URZ, UP0 ;  /* 0x000000ff061a7287 */ /* 0x000fe20008000000 */
[----:B------:R-:W-:Y:S01]  /*5f30*/  R2UR UR22, R93 ;  /* 0x000000005d1672ca */ /* 0x000fe200000e0000 */
[----:B------:R-:W-:Y:S01]  /*5f40*/  USEL UR21, URZ, 0x1, UP0 ;  /* 0x00000001ff157887 */ /* 0x000fe20008000000 */
[----:B------:R-:W-:Y:S01]  /*5f50*/  @!P2 R2UR UR6, R0 ;  /* 0x000000000006a2ca */ /* 0x000fe200000e0000 */
[----:B------:R-:W-:Y:S01]  /*5f60*/  VOTEU.ALL UP0, P2 ;  /* 0x0000000000ff7886 */ /* 0x000fe20001000000 */
[----:B------:R-:W-:Y:S01]  /*5f70*/  @!P2 IMAD.X R0, RZ, RZ, R13, P0 ;  /* 0x000000ffff00a224 */ /* 0x000fe200000e060d */
[----:B------:R-:W-:Y:S02]  /*5f80*/  LOP3.LUT R8, R8, 0x1, RZ, 0x3c, !PT ;  /* 0x0000000108087812 */ /* 0x000fe400078e3cff */
[----:B------:R-:W-:Y:S01]  /*5f90*/  LOP3.LUT R10, R10, UR21, RZ, 0x3c, !PT ;  /* 0x000000150a0a7c12 */ /* 0x000fe2000f8e3cff */
[----:B------:R-:W-:Y:S02]  /*5fa0*/  @!UP0 ULEA UR5, UR5, UR24, 0xd ;  /* 0x0000001805058291 */ /* 0x000fe4000f8e68ff */
[----:B------:R-:W-:Y:S02]  /*5fb0*/  @!UP0 UIADD3 UR10, UPT, UPT, UR25, 0x20, URZ ;  /* 0x00000020190a8890 */ /* 0x000fe4000fffe0ff */
[----:B------:R-:W-:Y:S02]  /*5fc0*/  @!UP0 UIADD3 UR8, UPT, UPT, UR5, 0x200, URZ ;  /* 0x0000020005088890 */ /* 0x000fe4000fffe0ff */
[----:B------:R-:W-:Y:S01]  /*5fd0*/  UIADD3 UR23, UPT, UPT, UR15, UR23, URZ ;  /* 0x000000170f177290 */ /* 0x000fe2000fffe0ff */
[----:B------:R-:W-:Y:S01]  /*5fe0*/  @!P2 R2UR UR5, R0 ;  /* 0x000000000005a2ca */ /* 0x000fe200000e0000 */
[----:B------:R-:W-:Y:S01]  /*5ff0*/  @!UP0 UPRMT UR20, UR6, 0x5410, URZ ;  /* 0x0000541006148896 */ /* 0x000fe200080000ff */
[----:B------:R-:W-:Y:S01]  /*6000*/  @!P2 R2UR UR6, R2 ;  /* 0x000000000206a2ca */ /* 0x000fe200000e0000 */
[----:B------:R-:W-:Y:S01]  /*6010*/  VOTEU.ALL UP0, P2 ;  /* 0x0000000000ff7886 */ /* 0x000fe20001000000 */
[----:B------:R-:W-:Y:S09]  /*6020*/  UIADD3 UR53, UPT, UPT, UR16, UR22, URZ ;  /* 0x0000001610357290 */ /* 0x000ff2000fffe0ff */
[----:B------:R-:W-:Y:S01]  /*6030*/  IMAD.U32 R5, RZ, RZ, UR5 ;  /* 0x00000005ff057e24 */ /* 0x000fe2000f8e00ff */
[----:B------:R-:W-:Y:S01]  /*6040*/  UIADD3 UR5, UPT, UPT, UR4, 0x140, URZ ;  /* 0x0000014004057890 */ /* 0x000fe2000fffe0ff */
[----:B------:R-:W-:Y:S03]  /*6050*/  IMAD.U32 R4, RZ, RZ, UR6 ;  /* 0x00000006ff047e24 */ /* 0x000fe6000f8e00ff */
[----:B------:R-:W-:Y:S02]  /*6060*/  @!P2 R2UR UR7, R5 ;  /* 0x000000000507a2ca */ /* 0x000fe400000e0000 */
[----:B------:R-:W-:Y:S01]  /*6070*/  @!P2 R2UR UR6, R4 ;  /* 0x000000000406a2ca */ /* 0x000fe200000e0000 */
[----:B------:R-:W-:Y:S01]  /*6080*/  @!UP0 UMOV UR9, UR5 ;  /* 0x0000000500098c82 */ /* 0x000fe20008000000 */
[----:B---3--:R-:W-:Y:S11]  /*6090*/  UPRMT UR5, UR50, 0x654, UR5 ;  /* 0x0000065432057896 */ /* 0x008ff60008000005 */
[----:B------:R3:W-:Y:S01]  /*60a0*/  @!UP0 UTMALDG.5D.IM2COL [UR8], [UR6], UR20 ;  /* 0x00000008060083b4 */ /* 0x0007e20008060014 */
[----:B------:R3:W-:Y:S01]  /*60b0*/  @!P2 SYNCS.ARRIVE.TRANS64.RED.A0TR RZ, [UR4+0x140], R3 ;  /* 0x00014003ffffa9a7 */ /* 0x0007e20008300404 */
[----:B------:R-:W-:Y:S01]  /*60c0*/  SYNCS.ARRIVE.TRANS64.RED.A1T0 RZ, [UR5], RZ ;  /* 0x000000ffffff79a7 */ /* 0x000fe20008100405 */
[----:B------:R-:W-:Y:S05]  /*60d0*/  BRA.U UP2, `(.L_x_104) ;  /* 0xfffffff102907547 */ /* 0x000fea000b83ffff */
[----:B------:R-:W-:Y:S01]  /*60e0*/  UIADD3 UR24, UPT, UPT, UR24, 0x158, URZ ;  /* 0x0000015818187890 */ /* 0x000fe2000fffe0ff */
[----:B---3--:R-:W-:-:S03]  /*60f0*/  SHF.L.U32 R3, R10, 0x1f, RZ ;  /* 0x0000001f0a037819 */ /* 0x008fc600000006ff */
[----:B------:R-:W-:-:S09]  /*6100*/  ULEA UR4, UR26, UR24, 0x3 ;  /* 0x000000181a047291 */ /* 0x000fd2000f8e18ff */
[----:B------:R-:W1:Y:S02]  /*6110*/  SYNCS.PHASECHK.TRANS64.TRYWAIT P0, [UR4], R3 ;  /* 0x00000003ff0075a7 */ /* 0x000e640008001104 */
[----:B-1----:R-:W-:Y:S05]  /*6120*/  @!P0 BRA `(.L_x_105) ;  /* 0x0000003c00e48947 */ /* 0x002fea0003800000 */
.L_x_208:
[----:B------:R-:W-:-:S04]  /*6130*/  UIADD3 UR4, UPT, UPT, UR26, 0x1, URZ ;  /* 0x000000011a047890 */ /* 0x000fc8000fffe0ff */
[----:B------:R-:W-:-:S04]  /*6140*/  UISETP.NE.AND UP0, UPT, UR4, 0x3, UPT ;  /* 0x000000030400788c */ /* 0x000fc8000bf05270 */
[----:B------:R-:W-:Y:S02]  /*6150*/  USEL UR6, URZ, 0x1, UP0 ;  /* 0x00000001ff067887 */ /* 0x000fe40008000000 */
[----:B------:R-:W-:-:S04]  /*6160*/  USEL UR4, UR4, URZ, UP0 ;  /* 0x000000ff04047287 */ /* 0x000fc80008000000 */
[----:B------:R-:W-:Y:S01]  /*6170*/  ULEA UR5, UR4, UR24, 0x3 ;  /* 0x0000001804057291 */ /* 0x000fe2000f8e18ff */
[----:B------:R-:W-:-:S04]  /*6180*/  LOP3.LUT R10, R10, UR6, RZ, 0x3c, !PT ;  /* 0x000000060a0a7c12 */ /* 0x000fc8000f8e3cff */
[----:B-1----:R-:W-:-:S04]  /*6190*/  SHF.L.U32 R3, R10, 0x1f, RZ ;  /* 0x0000001f0a037819 */ /* 0x002fc800000006ff */
[----:B------:R-:W1:Y:S02]  /*61a0*/  SYNCS.PHASECHK.TRANS64.TRYWAIT P0, [UR5], R3 ;  /* 0x00000003ff0075a7 */ /* 0x000e640008001105 */
[----:B-1----:R-:W-:Y:S05]  /*61b0*/  @!P0 BRA `(.L_x_106) ;  /* 0x0000003c00d88947 */ /* 0x002fea0003800000 */
.L_x_210:
[----:B------:R-:W-:-:S04]  /*61c0*/  UIADD3 UR4, UPT, UPT, UR4, 0x1, URZ ;  /* 0x0000000104047890 */ /* 0x000fc8000fffe0ff */
[----:B------:R-:W-:-:S04]  /*61d0*/  UISETP.NE.AND UP0, UPT, UR4, 0x3, UPT ;  /* 0x000000030400788c */ /* 0x000fc8000bf05270 */
[----:B------:R-:W-:Y:S02]  /*61e0*/  USEL UR5, URZ, 0x1, UP0 ;  /* 0x00000001ff057887 */ /* 0x000fe40008000000 */
[----:B------:R-:W-:-:S04]  /*61f0*/  USEL UR4, UR4, URZ, UP0 ;  /* 0x000000ff04047287 */ /* 0x000fc80008000000 */
[----:B------:R-:W-:Y:S01]  /*6200*/  ULEA UR4, UR4, UR24, 0x3 ;  /* 0x0000001804047291 */ /* 0x000fe2000f8e18ff */
[----:B-1----:R-:W-:-:S04]  /*6210*/  LOP3.LUT R3, R10, UR5, RZ, 0x3c, !PT ;  /* 0x000000050a037c12 */ /* 0x002fc8000f8e3cff */
[----:B------:R-:W-:Y:S01]  /*6220*/  SHF.L.U32 R3, R3, 0x1f, RZ ;  /* 0x0000001f03037819 */ /* 0x000fe200000006ff */
[----:B------:R-:W-:-:S07]  /*6230*/  IMAD.U32 R0, RZ, RZ, UR4 ;  /* 0x00000004ff007e24 */ /* 0x000fce000f8e00ff */
.L_x_107:
[----:B-1----:R1:W3:Y:S02]  /*6240*/  SYNCS.PHASECHK.TRANS64.TRYWAIT P0, [R0+URZ], R3 ;  /* 0x00000003000075a7 */ /* 0x0022e400080011ff */
[----:B---3--:R-:W-:Y:S05]  /*6250*/  @!P0 NANOSLEEP.SYNCS 0x989680 ;  /* 0x009896800000895d */ /* 0x008fea0003900000 */
[----:B------:R-:W3:Y:S02]  /*6260*/  @!P0 SYNCS.PHASECHK.TRANS64 P0, [R0+URZ], R3 ;  /* 0x00000003000085a7 */ /* 0x000ee400080010ff */
[----:B--23--:R-:W-:Y:S05]  /*6270*/  @P0 EXIT ;  /* 0x000000000000094d */ /* 0x00cfea0003800000 */
[----:B------:R-:W-:Y:S05]  /*6280*/  BRA `(.L_x_107) ;  /* 0xfffffffc00ec7947 */ /* 0x000fea000383ffff */
.L_x_95:
[----:B------:R-:W-:-:S06]  /*6290*/  UISETP.GE.AND UP0, UPT, UR18, 0x4, UPT ;  /* 0x000000041200788c */ /* 0x000fcc000bf06270 */
[----:B------:R-:W-:-:S13]  /*62a0*/  PLOP3.LUT P0, PT, PT, PT, UP0, 0x80, 0x8 ;  /* 0x000000000008781c */ /* 0x000fda0003f0f008 */
[----:B-1----:R-:W-:Y:S05]  /*62b0*/  @!P0 EXIT ;  /* 0x000000000000894d */ /* 0x002fea0003800000 */
[----:B------:R-:W1:Y:S08]  /*62c0*/  S2UR UR4, SR_CgaCtaId ;  /* 0x00000000000479c3 */ /* 0x000e700000008800 */
[----:B------:R-:W-:Y:S01]  /*62d0*/  BAR.SYNC.DEFER_BLOCKING 0x6, 0xa0 ;  /* 0x0182800000007b1d */ /* 0x000fe20000010000 */
[C---:B------:R-:W-:Y:S01]  /*62e0*/  IMAD.SHL.U32 R5, R95.reuse, 0x20, RZ ;  /* 0x000000205f057824 */ /* 0x040fe200078e00ff */
[C---:B------:R-:W-:Y:S01]  /*62f0*/  LOP3.LUT R96, R95.reuse, 0x2, RZ, 0xc0, !PT ;  /* 0x000000025f607812 */ /* 0x040fe200078ec0ff */
[C---:B------:R-:W-:Y:S01]  /*6300*/  IMAD.SHL.U32 R98, R95.reuse, 0x4, RZ ;  /* 0x000000045f627824 */ /* 0x040fe200078e00ff */
[C---:B------:R-:W-:Y:S01]  /*6310*/  LOP3.LUT R86, R95.reuse, 0x60, RZ, 0xc0, !PT ;  /* 0x000000605f567812 */ /* 0x040fe200078ec0ff */
[----:B------:R-:W-:Y:S01]  /*6320*/  IMAD.U32 R37, R95, 0x10000, RZ ;  /* 0x000100005f257824 */ /* 0x000fe200078e00ff */
[----:B------:R-:W-:-:S02]  /*6330*/  UMOV UR50, 0x400 ;  /* 0x0000040000327882 */ /* 0x000fc40000000000 */
[----:B------:R-:W2:Y:S01]  /*6340*/  LDC.64 R78, c[0x0][0x9b0] ;  /* 0x00026c00ff4e7b82 */ /* 0x000ea20000000a00 */
[----:B------:R-:W-:Y:S01]  /*6350*/  LOP3.LUT R7, R5, 0xc0, RZ, 0xc0, !PT ;  /* 0x000000c005077812 */ /* 0x000fe200078ec0ff */
[----:B------:R-:W-:Y:S01]  /*6360*/  IMAD.MOV.U32 R36, RZ, RZ, RZ ;  /* 0x000000ffff247224 */ /* 0x000fe200078e00ff */
[----:B------:R-:W-:Y:S02]  /*6370*/  LOP3.LUT R95, R95, 0x4, RZ, 0xc0, !PT ;  /* 0x000000045f5f7812 */ /* 0x000fe400078ec0ff */
[----:B------:R-:W-:Y:S02]  /*6380*/  CS2R R84, SRZ ;  /* 0x0000000000547805 */ /* 0x000fe4000001ff00 */
[----:B------:R-:W-:Y:S01]  /*6390*/  LOP3.LUT R98, R7, 0x18, R98, 0xf8, !PT ;  /* 0x0000001807627812 */ /* 0x000fe200078ef862 */
[----:B------:R-:W-:Y:S01]  /*63a0*/  IMAD.MOV R96, RZ, RZ, -R96 ;  /* 0x000000ffff607224 */ /* 0x000fe200078e0a60 */
[----:B------:R-:W-:Y:S01]  /*63b0*/  IADD3 R97, PT, PT, -R95, 0x2, RZ ;  /* 0x000000025f617810 */ /* 0x000fe20007ffe1ff */
[----:B------:R-:W3:Y:S01]  /*63c0*/  LDC.64 R76, c[0x0][0x9a8] ;  /* 0x00026a00ff4c7b82 */ /* 0x000ee20000000a00 */
[----:B------:R-:W-:Y:S01]  /*63d0*/  LOP3.LUT R98, R98, 0xf20, R5, 0xf8, !PT ;  /* 0x00000f2062627812 */ /* 0x000fe200078ef805 */
[----:B------:R-:W-:Y:S01]  /*63e0*/  IMAD.MOV R95, RZ, RZ, -R95 ;  /* 0x000000ffff5f7224 */ /* 0x000fe200078e0a5f */
[----:B------:R-:W-:Y:S01]  /*63f0*/  LOP3.LUT R37, R37, 0x600000, RZ, 0xc0, !PT ;  /* 0x0060000025257812 */ /* 0x000fe200078ec0ff */
[----:B------:R-:W-:Y:S01]  /*6400*/  IMAD.SHL.U32 R97, R97, 0x10, RZ ;  /* 0x0000001061617824 */ /* 0x000fe200078e00ff */
[----:B------:R-:W-:Y:S01]  /*6410*/  UMOV UR56, 0x1 ;  /* 0x0000000100387882 */ /* 0x000fe20000000000 */
[----:B------:R-:W-:Y:S01]  /*6420*/  UMOV UR51, URZ ;  /* 0x000000ff00337c82 */ /* 0x000fe20008000000 */
[----:B------:R-:W4:Y:S01]  /*6430*/  LDCU UR48, c[0x0][0xc0c] ;  /* 0x00018180ff3077ac */ /* 0x000f220008000800 */
[----:B-1----:R-:W-:Y:S01]  /*6440*/  ULEA UR50, UR4, UR50, 0x18 ;  /* 0x0000003204327291 */ /* 0x002fe2000f8ec0ff */
[----:B------:R-:W1:Y:S01]  /*6450*/  LDCU UR4, c[0x0][0x370] ;  /* 0x00006e00ff0477ac */ /* 0x000e620008000800 */
[----:B------:R-:W2:Y:S07]  /*6460*/  LDCU UR38, c[0x0][0xc30] ;  /* 0x00018600ff2677ac */ /* 0x000eae0008000800 */
[----:B------:R-:W4:Y:S01]  /*6470*/  LDS R2, [UR50+0x1d0] ;  /* 0x0001d032ff027984 */ /* 0x000f220008000800 */
[----:B------:R-:W2:Y:S01]  /*6480*/  LDCU.64 UR58, c[0x0][0x988] ;  /* 0x00013100ff3a77ac */ /* 0x000ea20008000a00 */
[----:B------:R-:W2:Y:S01]  /*6490*/  LDCU.64 UR46, c[0x0][0xc28] ;  /* 0x00018500ff2e77ac */ /* 0x000ea20008000a00 */
[----:B------:R-:W2:Y:S01]  /*64a0*/  LDCU.128 UR60, c[0x0][0xc10] ;  /* 0x00018200ff3c77ac */ /* 0x000ea20008000c00 */
[----:B-1----:R-:W-:Y:S01]  /*64b0*/  IMAD.U32 R91, RZ, RZ, UR4 ;  /* 0x00000004ff5b7e24 */ /* 0x002fe2000f8e00ff */
[----:B------:R-:W1:Y:S01]  /*64c0*/  LDCU.64 UR4, c[0x0][0x990] ;  /* 0x00013200ff0477ac */ /* 0x000e620008000a00 */
[----:B------:R-:W2:Y:S01]  /*64d0*/  LDCU UR57, c[0x0][0x374] ;  /* 0x00006e80ff3977ac */ /* 0x000ea20008000800 */
[----:B------:R-:W-:Y:S01]  /*64e0*/  UMOV UR55, URZ ;  /* 0x000000ff00377c82 */ /* 0x000fe20008000000 */
[----:B------:R-:W-:Y:S01]  /*64f0*/  UMOV UR52, URZ ;  /* 0x000000ff00347c82 */ /* 0x000fe20008000000 */
[----:B-1----:R-:W-:Y:S01]  /*6500*/  IMAD.U32 R90, RZ, RZ, UR4 ;  /* 0x00000004ff5a7e24 */ /* 0x002fe2000f8e00ff */
[----:B------:R-:W-:Y:S01]  /*6510*/  UIADD3 UR4, UPT, UPT, UR50, 0x200, URZ ;  /* 0x0000020032047890 */ /* 0x000fe2000fffe0ff */
[----:B------:R-:W-:-:S05]  /*6520*/  IMAD.U32 R89, RZ, RZ, UR5 ;  /* 0x00000005ff597e24 */ /* 0x000fca000f8e00ff */
[----:B------:R-:W-:Y:S01]  /*6530*/  IMAD.U32 R0, RZ, RZ, UR4 ;  /* 0x00000004ff007e24 */ /* 0x000fe2000f8e00ff */
[----:B------:R-:W-:Y:S01]  /*6540*/  LEA R98, R98, UR4, 0x1 ;  /* 0x0000000462627c11 */ /* 0x000fe2000f8e08ff */
[C---:B----4-:R-:W-:Y:S01]  /*6550*/  VIADD R3, R2.reuse, 0x40 ;  /* 0x0000004002037836 */ /* 0x050fe20000000000 */
[----:B------:R-:W-:-:S04]  /*6560*/  LOP3.LUT R2, R2, 0xffff, RZ, 0xc0, !PT ;  /* 0x0000ffff02027812 */ /* 0x000fc800078ec0ff */
[----:B------:R-:W-:-:S05]  /*6570*/  LOP3.LUT R3, R3, 0xffff, RZ, 0xc0, !PT ;  /* 0x0000ffff03037812 */ /* 0x000fca00078ec0ff */
[----:B--23--:R1:W-:Y:S02]  /*6580*/  STL.64 [R1], R2 ;  /* 0x0000000201007387 */ /* 0x00c3e40000100a00 */
.L_x_138:
[----:B-1----:R-:W-:Y:S04]  /*6590*/  SHF.L.U32 R3, R84, 0x1f, RZ ;  /* 0x0000001f54037819 */ /* 0x002fe800000006ff */
[----:B------:R-:W1:Y:S02]  /*65a0*/  SYNCS.PHASECHK.TRANS64.TRYWAIT P0, [UR50+0x180], R3 ;  /* 0x00018003ff0075a7 */ /* 0x000e640008001132 */
[----:B-1----:R-:W-:Y:S05]  /*65b0*/  @!P0 BRA `(.L_x_108) ;  /* 0x0000003800f08947 */ /* 0x002fea0003800000 */
.L_x_212:
[----:B------:R-:W-:Y:S01]  /*65c0*/  LEA R2, R36, UR49, 0x2 ;  /* 0x0000003124027c11 */ /* 0x000fe2000f8e10ff */
        /* <DEDUP_REMOVED lines=9> */
[----:B------:R-:W-:Y:S09]  /*6660*/  UPRMT UR4, URZ, 0x654, UR4 ;  /* 0x00000654ff047896 */ /* 0x000ff20008000004 */
[----:B---3--:R-:W-:Y:S01]  /*6670*/  SYNCS.ARRIVE.TRANS64.RED.A1T0 RZ, [UR4], RZ ;  /* 0x000000ffffff79a7 */ /* 0x008fe20008100404 */
[----:B------:R-:W5:Y:S01]  /*6680*/  LDL R2, [R2] ;  /* 0x0000000002027983 */ /* 0x000f620000100800 */
[----:B--2---:R-:W-:Y:S11]  /*6690*/  LOP3.LUT P0, RZ, R6, 0x1, RZ, 0xc0, !PT ;  /* 0x0000000106ff7812 */ /* 0x004ff6000780c0ff */
[----:B------:R-:W-:Y:S02]  /*66a0*/  @!UPT UIADD3 URZ, UPT, UPT, URZ, URZ, URZ ;  /* 0x000000fffffff290 */ /* 0x000fe4000fffe0ff */
[----:B------:R-:W-:Y:S01]  /*66b0*/  VOTEU.ANY UP1, P0 ;  /* 0x0000000000ff7886 */ /* 0x000fe20000020100 */
[----:B------:R-:W-:Y:S01]  /*66c0*/  PLOP3.LUT P0, PT, PT, PT, UP1, 0x80, 0x8 ;  /* 0x000000000008781c */ /* 0x000fe20003f0f018 */
[----:B------:R-:W-:Y:S06]  /*66d0*/  UP2UR UR4, UPR, URZ, 0x2 ;  /* 0x00000002ff047883 */ /* 0x000fec0008000000 */
[----:B------:R-:W-:Y:S06]  /*66e0*/  IMAD.U32 R110, RZ, RZ, UR4 ;  /* 0x00000004ff6e7e24 */ /* 0x000fec000f8e00ff */
[----:B-1----:R-:W-:Y:S02]  /*66f0*/  @P0 MOV R3, R4 ;  /* 0x0000000400030202 */ /* 0x002fe40000000f00 */
[----:B------:R-:W-:Y:S02]  /*6700*/  @P0 LOP3.LUT R0, R5, 0xffff, RZ, 0xc0, !PT ;  /* 0x0000ffff05000812 */ /* 0x000fe400078ec0ff */
[----:B------:R-:W-:Y:S02]  /*6710*/  @P0 R2UR UR5, R3 ;  /* 0x00000000030502ca */ /* 0x000fe400000e0000 */
[----:B------:R-:W-:Y:S11]  /*6720*/  @P0 R2UR UR4, R0 ;  /* 0x00000000000402ca */ /* 0x000ff600000e0000 */
[----:B------:R-:W-:Y:S02]  /*6730*/  @UP1 UMOV UR37, UR5 ;  /* 0x0000000500251c82 */ /* 0x000fe40008000000 */
[----:B------:R-:W-:Y:S01]  /*6740*/  @UP1 UMOV UR36, UR4 ;  /* 0x0000000400241c82 */ /* 0x000fe20008000000 */
[----:B------:R-:W-:Y:S05]  /*6750*/  BRA.U !UP0, `(.L_x_109) ;  /* 0x0000000108d07547 */ /* 0x000fea000b800000 */
[----:B------:R-:W1:Y:S01]  /*6760*/  LDCU UR14, c[0x0][0xc20] ;  /* 0x00018400ff0e77ac */ /* 0x000e620008000800 */
[----:B------:R-:W-:Y:S01]  /*6770*/  R2UR UR9, R91 ;  /* 0x000000005b0972ca */ /* 0x000fe200000e0000 */
[----:B------:R-:W-:Y:S02]  /*6780*/  UIMAD.WIDE.U32 UR4, UR57, UR63, URZ ;  /* 0x0000003f390472a5 */ /* 0x000fe4000f8e00ff */
[----:B------:R-:W-:Y:S02]  /*6790*/  UIMAD.WIDE.U32 UR10, UR36, UR63, URZ ;  /* 0x0000003f240a72a5 */ /* 0x000fe4000f8e00ff */
[----:B------:R-:W-:Y:S02]  /*67a0*/  UISETP.NE.AND UP0, UPT, UR62, 0x1, UPT ;  /* 0x000000013e00788c */ /* 0x000fe4000bf05270 */
[----:B------:R-:W-:Y:S02]  /*67b0*/  UISETP.NE.AND UP1, UPT, UR48, 0x1, UPT ;  /* 0x000000013000788c */ /* 0x000fe4000bf25270 */
[----:B------:R-:W-:Y:S04]  /*67c0*/  UISETP.NE.AND UP2, UPT, UR39, 0x1, UPT ;  /* 0x000000012700788c */ /* 0x000fe8000bf45270 */
[----:B------:R-:W-:Y:S02]  /*67d0*/  UIMAD.WIDE.U32 UR6, UR9, UR60, URZ ;  /* 0x0000003c090672a5 */ /* 0x000fe4000f8e00ff */
[----:B------:R-:W-:Y:S01]  /*67e0*/  UIMAD.WIDE.U32 UR12, UR37, UR60, URZ ;  /* 0x0000003c250c72a5 */ /* 0x000fe2000f8e00ff */
[----:B------:R-:W-:Y:S02]  /*67f0*/  UMOV UR4, UR5 ;  /* 0x0000000500047c82 */ /* 0x000fe40008000000 */
[----:B-1----:R-:W-:Y:S02]  /*6800*/  USHF.R.U32.HI UR8, URZ, UR14, UR4 ;  /* 0x0000000eff087299 */ /* 0x002fe40008011604 */
[----:B------:R-:W-:Y:S01]  /*6810*/  UMOV UR6, UR11 ;  /* 0x0000000b00067c82 */ /* 0x000fe20008000000 */
[----:B------:R-:W-:Y:S02]  /*6820*/  UMOV UR4, UR7 ;  /* 0x0000000700047c82 */ /* 0x000fe40008000000 */
[----:B------:R-:W-:Y:S02]  /*6830*/  USHF.R.U32.HI UR5, URZ, UR61, UR4 ;  /* 0x0000003dff057299 */ /* 0x000fe40008011604 */
[----:B------:R-:W-:Y:S02]  /*6840*/  USEL UR4, UR57, UR8, !UP0 ;  /* 0x0000000839047287 */ /* 0x000fe4000c000000 */
[----:B------:R-:W-:Y:S02]  /*6850*/  USHF.R.U32.HI UR8, URZ, UR14, UR6 ;  /* 0x0000000eff087299 */ /* 0x000fe40008011606 */
[----:B------:R-:W-:Y:S02]  /*6860*/  UIMAD.WIDE.U32 UR6, UR4, UR46, URZ ;  /* 0x0000002e040672a5 */ /* 0x000fe4000f8e00ff */
[----:B------:R-:W-:Y:S02]  /*6870*/  USEL UR9, UR9, UR5, !UP1 ;  /* 0x0000000509097287 */ /* 0x000fe4000c800000 */
[----:B------:R-:W-:Y:S02]  /*6880*/  USEL UR8, UR36, UR8, !UP0 ;  /* 0x0000000824087287 */ /* 0x000fe4000c000000 */
[----:B------:R-:W-:Y:S01]  /*6890*/  UIMAD.WIDE.U32 UR10, UR9, UR46, URZ ;  /* 0x0000002e090a72a5 */ /* 0x000fe2000f8e00ff */
[----:B------:R-:W-:Y:S01]  /*68a0*/  UMOV UR6, UR7 ;  /* 0x0000000700067c82 */ /* 0x000fe20008000000 */
[----:B------:R-:W-:Y:S01]  /*68b0*/  UMOV UR5, UR13 ;  /* 0x0000000d00057c82 */ /* 0x000fe20008000000 */
[----:B------:R-:W-:Y:S02]  /*68c0*/  @UP2 USHF.R.U32.HI UR4, URZ, UR47, UR6 ;  /* 0x0000002fff042299 */ /* 0x000fe40008011606 */
[----:B------:R-:W-:Y:S02]  /*68d0*/  USHF.R.U32.HI UR5, URZ, UR61, UR5 ;  /* 0x0000003dff057299 */ /* 0x000fe40008011605 */
[----:B------:R-:W-:Y:S02]  /*68e0*/  UIMAD UR4, UR39, UR4, URZ ;  /* 0x00000004270472a4 */ /* 0x000fe4000f8e02ff */
[----:B------:R-:W-:Y:S02]  /*68f0*/  USEL UR5, UR37, UR5, !UP1 ;  /* 0x0000000525057287 */ /* 0x000fe4000c800000 */
[----:B------:R-:W-:Y:S01]  /*6900*/  UISETP.GE.AND UP0, UPT, UR8, UR4, UPT ;  /* 0x000000040800728c */ /* 0x000fe2000bf06270 */
[----:B------:R-:W-:Y:S01]  /*6910*/  UMOV UR6, UR11 ;  /* 0x0000000b00067c82 */ /* 0x000fe20008000000 */
[----:B------:R-:W-:Y:S02]  /*6920*/  UIMAD.WIDE.U32 UR10, UR8, UR46, URZ ;  /* 0x0000002e080a72a5 */ /* 0x000fe4000f8e00ff */
[----:B------:R-:W-:Y:S04]  /*6930*/  @UP2 USHF.R.U32.HI UR9, URZ, UR47, UR6 ;  /* 0x0000002fff092299 */ /* 0x000fe80008011606 */
[----:B------:R-:W-:Y:S01]  /*6940*/  UIMAD UR6, UR39, UR9, URZ ;  /* 0x00000009270672a4 */ /* 0x000fe2000f8e02ff */
[----:B------:R-:W-:Y:S03]  /*6950*/  UMOV UR4, UR11 ;  /* 0x0000000b00047c82 */ /* 0x000fe60008000000 */
[----:B------:R-:W-:Y:S02]  /*6960*/  UISETP.GE.OR UP0, UPT, UR5, UR6, UP0 ;  /* 0x000000060500728c */ /* 0x000fe40008706670 */
[----:B------:R-:W-:Y:S02]  /*6970*/  USHF.R.U32.HI UR4, URZ, UR47, UR4 ;  /* 0x0000002fff047299 */ /* 0x000fe40008011604 */
[----:B------:R-:W-:Y:S02]  /*6980*/  UIMAD.WIDE.U32 UR6, UR5, UR46, URZ ;  /* 0x0000002e050672a5 */ /* 0x000fe4000f8e00ff */
[----:B------:R-:W-:Y:S02]  /*6990*/  USEL UR11, UR8, UR4, !UP2 ;  /* 0x00000004080b7287 */ /* 0x000fe4000d000000 */
[----:B------:R-:W-:Y:S02]  /*69a0*/  UIADD3 UR6, UPT, UPT, -UR5, URZ, URZ ;  /* 0x000000ff05067290 */ /* 0x000fe4000fffe1ff */
[----:B------:R-:W-:Y:S02]  /*69b0*/  UIADD3 UR10, UPT, UPT, -UR11, URZ, URZ ;  /* 0x000000ff0b0a7290 */ /* 0x000fe4000fffe1ff */
[----:B------:R-:W-:Y:S02]  /*69c0*/  UIMAD UR6, UR48, UR6, UR37 ;  /* 0x00000006300672a4 */ /* 0x000fe4000f8e0225 */
[----:B------:R-:W-:Y:S01]  /*69d0*/  UIMAD UR10, UR39, UR10, UR8 ;  /* 0x0000000a270a72a4 */ /* 0x000fe2000f8e0208 */
[----:B------:R-:W-:Y:S01]  /*69e0*/  @!UP0 UMOV UR4, UR7 ;  /* 0x0000000700048c82 */ /* 0x000fe20008000000 */
[----:B------:R-:W-:Y:S02]  /*69f0*/  UIADD3 UR7, UPT, UPT, -UR8, URZ, URZ ;  /* 0x000000ff08077290 */ /* 0x000fe4000fffe1ff */
[----:B------:R-:W-:Y:S04]  /*6a00*/  @!UP0 USHF.R.U32.HI UR4, URZ, UR47, UR4 ;  /* 0x0000002fff048299 */ /* 0x000fe80008011604 */
[----:B------:R-:W-:Y:S04]  /*6a10*/  @!UP0 USEL UR4, UR5, UR4, !UP2 ;  /* 0x0000000405048287 */ /* 0x000fe8000d000000 */
[----:B------:R-:W-:Y:S02]  /*6a20*/  @!UP0 UIMAD UR9, UR9, UR10, UR4 ;  /* 0x0000000a090982a4 */ /* 0x000fe4000f8e0204 */
[----:B------:R-:W-:Y:S02]  /*6a30*/  @!UP0 UIADD3 UR10, UPT, UPT, UR11, -UR4, URZ ;  /* 0x800000040b0a8290 */ /* 0x000fe4000fffe0ff */
[----:B------:R-:W-:Y:S02]  /*6a40*/  UIMAD UR4, UR62, UR7, UR36 ;  /* 0x000000073e0472a4 */ /* 0x000fe4000f8e0224 */
[----:B------:R-:W-:Y:S03]  /*6a50*/  @!UP0 UIMAD UR8, UR10, UR39, UR5 ;  /* 0x000000270a0882a4 */ /* 0x000fe6000f8e0205 */
[----:B------:R-:W-:Y:S02]  /*6a60*/  @!UP0 UMOV UR5, UR9 ;  /* 0x0000000900058c82 */ /* 0x000fe40008000000 */
[----:B------:R-:W-:Y:S02]  /*6a70*/  UIMAD UR37, UR5, UR48, UR6 ;  /* 0x00000030052572a4 */ /* 0x000fe4000f8e0206 */
[----:B------:R-:W-:Y:S11]  /*6a80*/  UIMAD UR36, UR8, UR62, UR4 ;  /* 0x0000003e082472a4 */ /* 0x000ff6000f8e0204 */
[----:B------:R-:W-:Y:S01]  /*6a90*/  @!UPT UIADD3 URZ, UPT, UPT, URZ, URZ, URZ ;  /* 0x000000fffffff290 */ /* 0x000fe2000fffe0ff */
.L_x_109:
[----:B------:R-:W-:Y:S01]  /*6aa0*/  UISETP.NE.AND UP0, UPT, UR38, 0x1, UPT ;  /* 0x000000012600788c */ /* 0x000fe2000bf05270 */
[----:B------:R-:W-:Y:S01]  /*6ab0*/  @P0 SHF.R.U32.HI R4, RZ, 0x10, R5 ;  /* 0x00000010ff040819 */ /* 0x000fe20000011605 */
[----:B------:R-:W-:Y:S01]  /*6ac0*/  USHF.L.U32 UR41, UR23, 0x6, URZ ;  /* 0x0000000617297899 */ /* 0x000fe200080006ff */
[----:B------:R-:W-:Y:S02]  /*6ad0*/  R2UR UR11, R99 ;  /* 0x00000000630b72ca */ /* 0x000fe400000e0000 */
[----:B------:R-:W-:Y:S06]  /*6ae0*/  @P0 R2UR UR11, R4 ;  /* 0x00000000040b02ca */ /* 0x000fec00000e0000 */
[----:B------:R-:W1:Y:S07]  /*6af0*/  @!UP0 LDCU.128 UR12, c[0x0][0xc10] ;  /* 0x00018200ff0c87ac */ /* 0x000e6e0008000c00 */
[----:B------:R-:W-:Y:S01]  /*6b00*/  IMAD.U32 R99, RZ, RZ, UR11 ;  /* 0x0000000bff637e24 */ /* 0x000fe2000f8e00ff */
[----:B------:R-:W2:Y:S01]  /*6b10*/  @!UP0 LDCU UR5, c[0x0][0xc0c] ;  /* 0x00018180ff0587ac */ /* 0x000ea20008000800 */
[----:B------:R-:W3:Y:S01]  /*6b20*/  @!UP0 LDCU UR10, c[0x0][0xc20] ;  /* 0x00018400ff0a87ac */ /* 0x000ee20008000800 */
[----:B------:R-:W-:Y:S02]  /*6b30*/  UIADD3 UR11, UPT, UPT, UR50, 0x200, URZ ;  /* 0x00000200320b7890 */ /* 0x000fe4000fffe0ff */
[----:B-1----:R-:W-:Y:S02]  /*6b40*/  UIMAD.WIDE.U32 UR8, UR37, UR12, URZ ;  /* 0x0000000c250872a5 */ /* 0x002fe4000f8e00ff */
[----:B------:R-:W-:Y:S02]  /*6b50*/  UIMAD.WIDE.U32 UR6, UR36, UR15, URZ ;  /* 0x0000000f240672a5 */ /* 0x000fe4000f8e00ff */
[----:B------:R-:W-:Y:S03]  /*6b60*/  @!UP0 UISETP.NE.AND UP1, UPT, UR14, 0x1, UPT ;  /* 0x000000010e00888c */ /* 0x000fe6000bf25270 */
[----:B------:R-:W-:Y:S01]  /*6b70*/  @!UP0 UMOV UR4, UR9 ;  /* 0x0000000900048c82 */ /* 0x000fe20008000000 */
[----:B--2---:R-:W-:Y:S02]  /*6b80*/  @!UP0 UISETP.NE.AND UP2, UPT, UR5, 0x1, UPT ;  /* 0x000000010500888c */ /* 0x004fe4000bf45270 */
[----:B------:R-:W-:Y:S01]  /*6b90*/  @!UP0 USHF.R.U32.HI UR4, URZ, UR13, UR4 ;  /* 0x0000000dff048299 */ /* 0x000fe20008011604 */
[----:B------:R-:W-:Y:S02]  /*6ba0*/  @!UP0 UMOV UR6, UR7 ;  /* 0x0000000700068c82 */ /* 0x000fe40008000000 */
[----:B---3--:R-:W-:Y:S02]  /*6bb0*/  @!UP0 USHF.R.U32.HI UR6, URZ, UR10, UR6 ;  /* 0x0000000aff068299 */ /* 0x008fe40008011606 */
[----:B------:R-:W-:Y:S02]  /*6bc0*/  @!UP0 USEL UR7, UR37, UR4, !UP2 ;  /* 0x0000000425078287 */ /* 0x000fe4000d000000 */
[----:B------:R-:W-:Y:S04]  /*6bd0*/  @!UP0 USEL UR6, UR36, UR6, !UP1 ;  /* 0x0000000624068287 */ /* 0x000fe8000c800000 */
[----:B------:R-:W-:Y:S02]  /*6be0*/  @!UP0 UIADD3 UR4, UPT, UPT, -UR7, UR6, URZ ;  /* 0x0000000607048290 */ /* 0x000fe4000fffe1ff */
[----:B------:R-:W-:Y:S02]  /*6bf0*/  @!UP0 UIADD3 UR6, UPT, UPT, UR7, -UR6, URZ ;  /* 0x8000000607068290 */ /* 0x000fe4000fffe0ff */
[----:B------:R-:W-:Y:S02]  /*6c00*/  @!UP0 UIMAD UR37, UR4, UR5, UR37 ;  /* 0x00000005042582a4 */ /* 0x000fe4000f8e0225 */
[----:B------:R-:W-:Y:S02]  /*6c10*/  @!UP0 UIMAD UR36, UR6, UR14, UR36 ;  /* 0x0000000e062482a4 */ /* 0x000fe4000f8e0224 */
[----:B------:R-:W-:Y:S09]  /*6c20*/  ULOP3.LUT UP0, URZ, UR11, 0x1b0, URZ, 0xc0, !UPT ;  /* 0x000001b00bff7892 */ /* 0x000ff2000f80c0ff */
[----:B------:R-:W-:Y:S05]  /*6c30*/  BRA.U !UP0, `(.L_x_110) ;  /* 0x00000001087c7547 */ /* 0x000fea000b800000 */
[----:B------:R-:W1:Y:S01]  /*6c40*/  LDCU.64 UR8, c[0x4][0x80] ;  /* 0x01001000ff0877ac */ /* 0x000e620008000a00 */
[----:B------:R-:W-:Y:S01]  /*6c50*/  MOV R16, 0x0 ;  /* 0x0000000000107802 */ /* 0x000fe20000000f00 */
[----:B------:R-:W-:Y:S02]  /*6c60*/  HFMA2 R12, -RZ, RZ, 0, 5.9604644775390625e-08 ;  /* 0x00000001ff0c7431 */ /* 0x000fe400000001ff */
[----:B------:R-:W-:Y:S01]  /*6c70*/  IMAD.MOV.U32 R8, RZ, RZ, 0x70 ;  /* 0x00000070ff087424 */ /* 0x000fe200078e00ff */
[----:B------:R2:W3:Y:S01]  /*6c80*/  LDC.64 R14, c[0x4][R16] ;  /* 0x01000000100e7b82 */ /* 0x0004e20000000a00 */
[----:B------:R-:W4:Y:S01]  /*6c90*/  LDCU.64 UR6, c[0x4][0x88] ;  /* 0x01001100ff0677ac */ /* 0x000f220008000a00 */
[----:B------:R-:W-:Y:S01]  /*6ca0*/  IMAD.MOV.U32 R13, RZ, RZ, RZ ;  /* 0x000000ffff0d7224 */ /* 0x000fe200078e00ff */
[----:B------:R-:W2:Y:S01]  /*6cb0*/  LDCU.64 UR4, c[0x4][0x8] ;  /* 0x01000100ff0477ac */ /* 0x000ea20008000a00 */
[----:B-1----:R-:W-:Y:S01]  /*6cc0*/  MOV R5, UR9 ;  /* 0x0000000900057c02 */ /* 0x002fe20008000f00 */
[----:B------:R-:W-:Y:S01]  /*6cd0*/  IMAD.U32 R4, RZ, RZ, UR8 ;  /* 0x00000008ff047e24 */ /* 0x000fe2000f8e00ff */
[----:B----4-:R-:W-:Y:S01]  /*6ce0*/  MOV R7, UR7 ;  /* 0x0000000700077c02 */ /* 0x010fe20008000f00 */
[----:B------:R-:W-:Y:S01]  /*6cf0*/  IMAD.U32 R6, RZ, RZ, UR6 ;  /* 0x00000006ff067e24 */ /* 0x000fe2000f8e00ff */
[----:B--2---:R-:W-:Y:S01]  /*6d00*/  MOV R11, UR5 ;  /* 0x00000005000b7c02 */ /* 0x004fe20008000f00 */
[----:B------:R-:W-:Y:S02]  /*6d10*/  IMAD.U32 R10, RZ, RZ, UR4 ;  /* 0x00000004ff0a7e24 */ /* 0x000fe4000f8e00ff */
[----:B------:R-:W-:Y:S07]  /*6d20*/  LEPC R20, `(.L_x_111) ;  /* 0x000000001014794e */ /* 0x000fee0000000000 */
[----:B---3-5:R-:W-:Y:S05]  /*6d30*/  CALL.ABS.NOINC R14 ;  /* 0x000000000e007343 */ /* 0x028fea0003c00000 */
.L_x_111:
[----:B------:R-:W1:Y:S01]  /*6d40*/  LDCU.64 UR8, c[0x4][0x80] ;  /* 0x01001000ff0877ac */ /* 0x000e620008000a00 */
[----:B------:R-:W2:Y:S01]  /*6d50*/  LDC.64 R16, c[0x4][R16] ;  /* 0x0100000010107b82 */ /* 0x000ea20000000a00 */
[----:B------:R-:W-:Y:S02]  /*6d60*/  HFMA2 R12, -RZ, RZ, 0, 5.9604644775390625e-08 ;  /* 0x00000001ff0c7431 */ /* 0x000fe400000001ff */
[----:B------:R-:W-:Y:S02]  /*6d70*/  IMAD.MOV.U32 R8, RZ, RZ, 0x70 ;  /* 0x00000070ff087424 */ /* 0x000fe400078e00ff */
[----:B------:R-:W-:Y:S01]  /*6d80*/  IMAD.MOV.U32 R13, RZ, RZ, RZ ;  /* 0x000000ffff0d7224 */ /* 0x000fe200078e00ff */
[----:B------:R-:W3:Y:S01]  /*6d90*/  LDCU.64 UR6, c[0x4][0x88] ;  /* 0x01001100ff0677ac */ /* 0x000ee20008000a00 */
[----:B------:R-:W4:Y:S01]  /*6da0*/  LDCU.64 UR4, c[0x4][0x8] ;  /* 0x01000100ff0477ac */ /* 0x000f220008000a00 */
[----:B-1----:R-:W-:Y:S02]  /*6db0*/  MOV R4, UR8 ;  /* 0x0000000800047c02 */ /* 0x002fe40008000f00 */
[----:B------:R-:W-:Y:S02]  /*6dc0*/  MOV R5, UR9 ;  /* 0x0000000900057c02 */ /* 0x000fe40008000f00 */
[----:B---3--:R-:W-:Y:S01]  /*6dd0*/  MOV R7, UR7 ;  /* 0x0000000700077c02 */ /* 0x008fe20008000f00 */
[----:B------:R-:W-:Y:S01]  /*6de0*/  IMAD.U32 R6, RZ, RZ, UR6 ;  /* 0x00000006ff067e24 */ /* 0x000fe2000f8e00ff */
[----:B----4-:R-:W-:Y:S01]  /*6df0*/  MOV R11, UR5 ;  /* 0x00000005000b7c02 */ /* 0x010fe20008000f00 */
[----:B------:R-:W-:Y:S02]  /*6e00*/  IMAD.U32 R10, RZ, RZ, UR4 ;  /* 0x00000004ff0a7e24 */ /* 0x000fe4000f8e00ff */
[----:B------:R-:W-:Y:S07]  /*6e10*/  LEPC R20, `(.L_x_110) ;  /* 0x000000001014794e */ /* 0x000fee0000000000 */
[----:B--2---:R-:W-:Y:S05]  /*6e20*/  CALL.ABS.NOINC R16 ;  /* 0x0000000010007343 */ /* 0x004fea0003c00000 */
.L_x_110:
[----:B------:R-:W-:Y:S02]  /*6e30*/  R2UR UR6, R94 ;  /* 0x000000005e0672ca */ /* 0x000fe400000e0000 */
[----:B------:R-:W-:Y:S02]  /*6e40*/  R2UR UR5, R90 ;  /* 0x000000005a0572ca */ /* 0x000fe400000e0000 */
[----:B------:R-:W-:Y:S02]  /*6e50*/  R2UR UR4, R89 ;  /* 0x00000000590472ca */ /* 0x000fe400000e0000 */
[----:B------:R-:W-:Y:S02]  /*6e60*/  ISETP.NE.U32.AND P4, PT, R78, RZ, PT ;  /* 0x000000ff4e00720c */ /* 0x000fe40003f85070 */
[----:B------:R-:W-:Y:S02]  /*6e70*/  ISETP.NE.U32.AND P2, PT, RZ, UR58, PT ;  /* 0x0000003aff007c0c */ /* 0x000fe4000bf45070 */
[----:B------:R-:W-:Y:S02]  /*6e80*/  ISETP.NE.AND.EX P4, PT, R79, RZ, PT, P4 ;  /* 0x000000ff4f00720c */ /* 0x000fe40003f85340 */
[----:B------:R-:W-:Y:S01]  /*6e90*/  ISETP.NE.AND.EX P2, PT, RZ, UR59, PT, P2 ;  /* 0x0000003bff007c0c */ /* 0x000fe2000bf45320 */
[----:B------:R-:W-:Y:S02]  /*6ea0*/  UISETP.NE.AND UP2, UPT, UR6, URZ, UPT ;  /* 0x000000ff0600728c */ /* 0x000fe4000bf45270 */
[----:B------:R-:W-:Y:S04]  /*6eb0*/  UISETP.NE.U32.AND UP0, UPT, UR5, URZ, UPT ;  /* 0x000000ff0500728c */ /* 0x000fe8000bf05070 */
[----:B------:R-:W-:Y:S01]  /*6ec0*/  UISETP.NE.AND.EX UP1, UPT, UR4, URZ, UPT, UP0 ;  /* 0x000000ff0400728c */ /* 0x000fe2000bf25300 */
[----:B------:R-:W-:Y:S01]  /*6ed0*/  PLOP3.LUT P1, PT, PT, PT, UP2, 0x80, 0x8 ;  /* 0x000000000008781c */ /* 0x000fe20003f2f028 */
[----:B------:R-:W-:Y:S03]  /*6ee0*/  UPLOP3.LUT UP0, UPT, UPT, UPT, UPT, 0x40, 0x4 ;  /* 0x000000000004789c */ /* 0x000fe60003f0e870 */
[----:B------:R-:W-:Y:S06]  /*6ef0*/  @UP2 UPLOP3.LUT UP0, UPT, UPT, UPT, UP1, 0x80, 0x8 ;  /* 0x000000000008289c */ /* 0x000fec0003f0f010 */
[----:B------:R-:W-:Y:S01]  /*6f00*/  PLOP3.LUT P0, PT, PT, PT, UP0, 0x80, 0x8 ;  /* 0x000000000008781c */ /* 0x000fe20003f0f008 */
[----:B------:R-:W-:Y:S01]  /*6f10*/  @!UPT UIADD3 URZ, UPT, UPT, URZ, URZ, URZ ;  /* 0x000000fffffff290 */ /* 0x000fe2000fffe0ff */
[----:B------:R-:W-:Y:S11]  /*6f20*/  BRA.U !UP1, `(.L_x_112) ;  /* 0x0000000109407547 */ /* 0x000ff6000b800000 */
[----:B------:R-:W-:Y:S01]  /*6f30*/  UISETP.NE.U32.AND UP0, UPT, UR58, URZ, UPT ;  /* 0x000000ff3a00728c */ /* 0x000fe2000bf05070 */
[----:B------:R-:W-:Y:S01]  /*6f40*/  R2UR UR6, R90 ;  /* 0x000000005a0672ca */ /* 0x000fe200000e0000 */
[----:B------:R-:W1:Y:S01]  /*6f50*/  LDCU.64 UR8, c[0x0][0x358] ;  /* 0x00006b00ff0877ac */ /* 0x000e620008000a00 */
[----:B------:R-:W-:Y:S02]  /*6f60*/  HFMA2 R87, -RZ, RZ, 0, 5.9604644775390625e-08 ;  /* 0x00000001ff577431 */ /* 0x000fe400000001ff */
[----:B------:R-:W-:Y:S01]  /*6f70*/  IMAD.MOV.U32 R0, RZ, RZ, 0x1 ;  /* 0x00000001ff007424 */ /* 0x000fe200078e00ff */
[----:B------:R-:W-:Y:S06]  /*6f80*/  UISETP.NE.AND.EX UP0, UPT, UR59, URZ, UPT, UP0 ;  /* 0x000000ff3b00728c */ /* 0x000fec000bf05300 */
[----:B------:R-:W-:Y:S05]  /*6f90*/  PLOP3.LUT P3, PT, PT, PT, UP0, 0x80, 0x8 ;  /* 0x000000000008781c */ /* 0x000fea0003f6f008 */
[----:B------:R-:W2:Y:S01]  /*6fa0*/  @UP0 LDCU.64 UR4, c[0x0][0x988] ;  /* 0x00013100ff0407ac */ /* 0x000ea20008000a00 */
[----:B------:R-:W-:Y:S07]  /*6fb0*/  @UP0 UIMAD UR6, UR54, UR6, URZ ;  /* 0x00000006360602a4 */ /* 0x000fee000f8e02ff */
[----:B------:R-:W-:Y:S01]  /*6fc0*/  @!P3 PRMT R87, R0, 0x7610, R87 ;  /* 0x000076100057b816 */ /* 0x000fe20000000057 */
[----:B--2---:R-:W-:Y:S06]  /*6fd0*/  @UP0 UIMAD.WIDE UR4, UR6, 0x4, UR4 ;  /* 0x00000004060408a5 */ /* 0x004fec000f8e0204 */
[----:B------:R-:W-:Y:S02]  /*6fe0*/  IMAD.U32 R4, RZ, RZ, UR4 ;  /* 0x00000004ff047e24 */ /* 0x000fe4000f8e00ff */
[----:B------:R-:W-:Y:S03]  /*6ff0*/  IMAD.U32 R5, RZ, RZ, UR5 ;  /* 0x00000005ff057e24 */ /* 0x000fe6000f8e00ff */
[----:B------:R-:W2:Y:S02]  /*7000*/  @!UP0 LDCU UR4, c[0x0][0x980] ;  /* 0x00013000ff0487ac */ /* 0x000ea40008000800 */
[----:B-1---5:R1:W5:Y:S02]  /*7010*/  @P3 LDG.E R41, desc[UR8][R4.64] ;  /* 0x0000000804293981 */ /* 0x022364000c1e1900 */
[----:B-12---:R-:W-:Y:S02]  /*7020*/  @!P3 MOV R41, UR4 ;  /* 0x000000040029bc02 */ /* 0x006fe40008000f00 */
.L_x_112:
[----:B------:R-:W-:Y:S05]  /*7030*/  @!P4 BRA `(.L_x_113) ;  /* 0x000000000024c947 */ /* 0x000fea0003800000 */
[----:B------:R-:W-:Y:S01]  /*7040*/  ISETP.NE.U32.AND P3, PT, R76, RZ, PT ;  /* 0x000000ff4c00720c */ /* 0x000fe20003f65070 */
[----:B------:R-:W1:Y:S03]  /*7050*/  LDCU.64 UR4, c[0x0][0x358] ;  /* 0x00006b00ff0477ac */ /* 0x000e660008000a00 */
[----:B------:R-:W-:Y:S11]  /*7060*/  ISETP.NE.AND.EX P3, PT, R77, RZ, PT, P3 ;  /* 0x000000ff4d00720c */ /* 0x000ff60003f65330 */
[----:B------:R-:W-:Y:S02]  /*7070*/  @!UPT UIADD3 URZ, UPT, UPT, URZ, URZ, URZ ;  /* 0x000000fffffff290 */ /* 0x000fe4000fffe0ff */
[----:B------:R-:W2:Y:S01]  /*7080*/  @P3 LDC.64 R4, c[0x0][0x9a8] ;  /* 0x00026a00ff043b82 */ /* 0x000ea20000000a00 */
[----:B------:R-:W-:Y:S04]  /*7090*/  @P3 IMAD R0, R78, UR54, RZ ;  /* 0x000000364e003c24 */ /* 0x000fe8000f8e02ff */
[----:B--2---:R-:W-:Y:S05]  /*70a0*/  @P3 IMAD.WIDE R4, R0, 0x4, R4 ;  /* 0x0000000400043825 */ /* 0x004fea00078e0204 */
[----:B-1---5:R1:W5:Y:S02]  /*70b0*/  @P3 LDG.E R38, desc[UR4][R4.64] ;  /* 0x0000000404263981 */ /* 0x022364000c1e1900 */
[----:B-1----:R-:W2:Y:S02]  /*70c0*/  @!P3 LDC R38, c[0x0][0x9a0] ;  /* 0x00026800ff26bb82 */ /* 0x002ea40000000800 */
.L_x_113:
[----:B------:R-:W-:Y:S01]  /*70d0*/  ULOP3.LUT UR4, UR56, 0x1, URZ, 0x3c, !UPT ;  /* 0x0000000138047892 */ /* 0x000fe2000f8e3cff */
[----:B-----5:R-:W-:Y:S01]  /*70e0*/  FSETP.NEU.AND P3, PT, R41, RZ, PT ;  /* 0x000000ff2900720b */ /* 0x020fe20003f6d000 */
[----:B------:R-:W1:Y:S01]  /*70f0*/  LDCU.128 UR8, c[0x0][0xb80] ;  /* 0x00017000ff0877ac */ /* 0x000e620008000c00 */
[----:B------:R-:W-:Y:S01]  /*7100*/  IMAD.U32 R113, RZ, RZ, UR51 ;  /* 0x00000033ff717e24 */ /* 0x000fe2000f8e00ff */
[----:B------:R-:W-:Y:S01]  /*7110*/  SEL R5, RZ, 0xffffffff, P2 ;  /* 0xffffffffff057807 */ /* 0x000fe20001000000 */
[----:B------:R-:W-:Y:S01]  /*7120*/  IMAD.SHL.U32 R101, R96, 0x10, RZ ;  /* 0x0000001060657824 */ /* 0x000fe200078e00ff */
[----:B------:R-:W-:Y:S01]  /*7130*/  @P1 LOP3.LUT P2, RZ, R87, 0xff, RZ, 0xc0, !PT ;  /* 0x000000ff57ff1812 */ /* 0x000fe2000784c0ff */
[----:B------:R-:W-:Y:S01]  /*7140*/  IMAD.U32 R46, RZ, RZ, UR4 ;  /* 0x00000004ff2e7e24 */ /* 0x000fe2000f8e00ff */
[----:B------:R-:W-:Y:S01]  /*7150*/  @P1 SEL R4, RZ, 0xffffffff, P3 ;  /* 0xffffffffff041807 */ /* 0x000fe20001800000 */
[----:B------:R-:W-:Y:S01]  /*7160*/  IMAD.SHL.U32 R113, R113, 0x2000, RZ ;  /* 0x0000200071717824 */ /* 0x000fe200078e00ff */
[----:B------:R-:W3:Y:S01]  /*7170*/  LDCU.128 UR16, c[0x0][0xb90] ;  /* 0x00017200ff1077ac */ /* 0x000ee20008000c00 */
[----:B------:R-:W-:Y:S01]  /*7180*/  IMAD.SHL.U32 R100, R95, 0x10, RZ ;  /* 0x000000105f647824 */ /* 0x000fe200078e00ff */
[----:B------:R-:W-:Y:S01]  /*7190*/  @P0 SEL R4, R5, R4, !P2 ;  /* 0x0000000405040207 */ /* 0x000fe20005000000 */
[----:B------:R-:W-:Y:S01]  /*71a0*/  IMAD.IADD R103, R98, 0x1, R113 ;  /* 0x0000000162677824 */ /* 0x000fe200078e0271 */
[----:B------:R-:W-:Y:S01]  /*71b0*/  LEA R108, R36, UR50, 0x3 ;  /* 0x00000032246c7c11 */ /* 0x000fe2000f8e18ff */
[----:B------:R-:W-:Y:S01]  /*71c0*/  IMAD.MOV.U32 R114, RZ, RZ, 0x1 ;  /* 0x00000001ff727424 */ /* 0x000fe200078e00ff */
[----:B------:R-:W-:Y:S01]  /*71d0*/  @P1 LOP3.LUT R4, R4, 0x1, RZ, 0xc0, !PT ;  /* 0x0000000104041812 */ /* 0x000fe200078ec0ff */
[----:B------:R-:W-:Y:S01]  /*71e0*/  IMAD.IADD R112, R103, 0x1, R101 ;  /* 0x0000000167707824 */ /* 0x000fe200078e0265 */
[----:B------:R-:W-:Y:S01]  /*71f0*/  SHF.L.U32 R3, R85, 0x1f, RZ ;  /* 0x0000001f55037819 */ /* 0x000fe200000006ff */
[----:B------:R-:W-:Y:S01]  /*7200*/  USHF.L.U32 UR12, UR53, 0x7, URZ ;  /* 0x00000007350c7899 */ /* 0x000fe200080006ff */
[----:B------:R-:W-:Y:S01]  /*7210*/  ISETP.NE.U32.OR P5, PT, R4, 0x1, !P1 ;  /* 0x000000010400780c */ /* 0x000fe20004fa5470 */
[----:B------:R-:W-:Y:S01]  /*7220*/  IMAD.U32 R4, RZ, RZ, UR51 ;  /* 0x00000033ff047e24 */ /* 0x000fe2000f8e00ff */
[----:B------:R-:W4:Y:S01]  /*7230*/  LDCU UR13, c[0x0][0xba0] ;  /* 0x00017400ff0d77ac */ /* 0x000f220008000800 */
[----:B------:R-:W-:Y:S01]  /*7240*/  PLOP3.LUT P2, PT, PT, PT, UP1, 0x80, 0x8 ;  /* 0x000000000008781c */ /* 0x000fe20003f4f018 */
[----:B------:R-:W-:Y:S01]  /*7250*/  BSSY B1, `(.L_x_114) ;  /* 0x000004d000017945 */ /* 0x000fe20003800000 */
[----:B------:R-:W-:Y:S01]  /*7260*/  LOP3.LUT P4, R109, R87, 0xff, RZ, 0xc0, !PT ;  /* 0x000000ff576d7812 */ /* 0x000fe2000788c0ff */
[----:B------:R-:W-:Y:S01]  /*7270*/  IMAD.U32 R107, RZ, RZ, UR12 ;  /* 0x0000000cff6b7e24 */ /* 0x000fe2000f8e00ff */
[----:B------:R-:W-:Y:S01]  /*7280*/  LEA R0, R4, UR50, 0x3 ;  /* 0x0000003204007c11 */ /* 0x000fe2000f8e18ff */
[----:B------:R-:W-:Y:S01]  /*7290*/  IMAD.IADD R39, R37, 0x1, R2 ;  /* 0x0000000125277824 */ /* 0x000fe200078e0202 */
[----:B------:R-:W-:Y:S01]  /*72a0*/  SEL R4, RZ, 0xffffffff, P3 ;  /* 0xffffffffff047807 */ /* 0x000fe20001800000 */
[----:B------:R-:W-:Y:S01]  /*72b0*/  IMAD.U32 R115, RZ, RZ, UR51 ;  /* 0x00000033ff737e24 */ /* 0x000fe2000f8e00ff */
[----:B------:R-:W-:Y:S02]  /*72c0*/  P2R R111, PR, RZ, 0x20 ;  /* 0x00000020ff6f7803 */ /* 0x000fe40000000000 */
[----:B------:R-:W-:Y:S02]  /*72d0*/  CS2R R74, SRZ ;  /* 0x00000000004a7805 */ /* 0x000fe4000001ff00 */
[----:B------:R-:W-:Y:S02]  /*72e0*/  @P5 SHF.L.U32 R9, R46, 0x1f, RZ ;  /* 0x0000001f2e095819 */ /* 0x000fe400000006ff */
[----:B------:R-:W-:Y:S02]  /*72f0*/  CS2R R72, SRZ ;  /* 0x0000000000487805 */ /* 0x000fe4000001ff00 */
[----:B------:R-:W-:Y:S02]  /*7300*/  CS2R R66, SRZ ;  /* 0x0000000000427805 */ /* 0x000fe4000001ff00 */
[----:B------:R-:W-:Y:S01]  /*7310*/  @P2 SEL R4, R5, R4, !P4 ;  /* 0x0000000405042207 */ /* 0x000fe20006000000 */
[----:B------:R-:W2:Y:S01]  /*7320*/  @P5 SYNCS.PHASECHK.TRANS64.TRYWAIT P1, [R0+URZ+0x140], R9 ;  /* 0x00014009000055a7 */ /* 0x000ea200080211ff */
[----:B-1----:R-:W-:Y:S01]  /*7330*/  UIMAD.WIDE.U32 UR4, UR12, UR9, URZ ;  /* 0x000000090c0472a5 */ /* 0x002fe2000f8e00ff */
[----:B------:R-:W-:Y:S01]  /*7340*/  CS2R R64, SRZ ;  /* 0x0000000000407805 */ /* 0x000fe2000001ff00 */
[----:B------:R-:W-:Y:S01]  /*7350*/  UISETP.NE.AND UP0, UPT, UR8, 0x1, UPT ;  /* 0x000000010800788c */ /* 0x000fe2000bf05270 */
[----:B------:R-:W-:Y:S01]  /*7360*/  IMAD.IADD R102, R103, 0x1, R100 ;  /* 0x0000000167667824 */ /* 0x000fe200078e0264 */
[----:B------:R-:W-:Y:S01]  /*7370*/  USHF.R.U32.HI UR5, URZ, UR10, UR5 ;  /* 0x0000000aff057299 */ /* 0x000fe20008011605 */
[----:B------:R-:W-:Y:S01]  /*7380*/  IMAD.IADD R47, R97, 0x1, R112 ;  /* 0x00000001612f7824 */ /* 0x000fe200078e0270 */
[----:B------:R-:W-:Y:S02]  /*7390*/  LOP3.LUT R4, R4, 0x1, RZ, 0xc0, !PT ;  /* 0x0000000104047812 */ /* 0x000fe400078ec0ff */
[----:B------:R-:W-:Y:S01]  /*73a0*/  CS2R R58, SRZ ;  /* 0x00000000003a7805 */ /* 0x000fe2000001ff00 */
[----:B------:R-:W-:Y:S01]  /*73b0*/  USEL UR5, UR12, UR5, !UP0 ;  /* 0x000000050c057287 */ /* 0x000fe2000c000000 */
[----:B------:R-:W-:Y:S01]  /*73c0*/  CS2R R56, SRZ ;  /* 0x0000000000387805 */ /* 0x000fe2000001ff00 */
[----:B------:R-:W-:Y:S01]  /*73d0*/  UISETP.NE.AND UP0, UPT, UR11, 0x1, UPT ;  /* 0x000000010b00788c */ /* 0x000fe2000bf05270 */
[----:B------:R-:W-:Y:S01]  /*73e0*/  CS2R R50, SRZ ;  /* 0x0000000000327805 */ /* 0x000fe2000001ff00 */
[----:B---3--:R-:W-:Y:S01]  /*73f0*/  UIMAD.WIDE.U32 UR6, UR5, UR16, URZ ;  /* 0x00000010050672a5 */ /* 0x008fe2000f8e00ff */
[----:B------:R-:W-:Y:S01]  /*7400*/  CS2R R48, SRZ ;  /* 0x0000000000307805 */ /* 0x000fe2000001ff00 */
[----:B------:R-:W-:Y:S01]  /*7410*/  IMAD R6, RZ, RZ, -UR5 ;  /* 0x80000005ff067e24 */ /* 0x000fe2000f8e02ff */
[----:B------:R1:W3:Y:S01]  /*7420*/  SYNCS.PHASECHK.TRANS64.TRYWAIT P0, [R108+URZ+0x190], R3 ;  /* 0x000190036c0075a7 */ /* 0x0002e200080011ff */
[----:B------:R-:W-:Y:S02]  /*7430*/  IMAD.U32 R106, RZ, RZ, UR5 ;  /* 0x00000005ff6a7e24 */ /* 0x000fe4000f8e00ff */
[----:B------:R-:W-:Y:S01]  /*7440*/  IMAD R107, R6, UR8, R107 ;  /* 0x00000008066b7c24 */ /* 0x000fe2000f8e026b */
[----:B------:R-:W-:Y:S02]  /*7450*/  UMOV UR4, UR7 ;  /* 0x0000000700047c82 */ /* 0x000fe40008000000 */
[----:B------:R-:W-:Y:S04]  /*7460*/  USHF.R.U32.HI UR4, URZ, UR17, UR4 ;  /* 0x00000011ff047299 */ /* 0x000fe80008011604 */
[----:B------:R-:W-:Y:S02]  /*7470*/  USEL UR4, UR5, UR4, !UP0 ;  /* 0x0000000405047287 */ /* 0x000fe4000c000000 */
[----:B------:R-:W-:Y:S02]  /*7480*/  UISETP.NE.AND UP0, UPT, UR18, 0x1, UPT ;  /* 0x000000011200788c */ /* 0x000fe4000bf05270 */
[----:B------:R-:W-:Y:S02]  /*7490*/  UIMAD.WIDE.U32 UR6, UR4, UR19, URZ ;  /* 0x00000013040672a5 */ /* 0x000fe4000f8e00ff */
[----:B------:R-:W-:Y:S02]  /*74a0*/  IMAD.U32 R105, RZ, RZ, UR4 ;  /* 0x00000004ff697e24 */ /* 0x000fe4000f8e00ff */
[----:B------:R-:W-:Y:S01]  /*74b0*/  PLOP3.LUT P2, PT, PT, PT, UP0, 0x80, 0x8 ;  /* 0x000000000008781c */ /* 0x000fe20003f4f008 */
[----:B------:R-:W-:Y:S02]  /*74c0*/  IMAD R7, RZ, RZ, -UR4 ;  /* 0x80000004ff077e24 */ /* 0x000fe4000f8e02ff */
[----:B------:R-:W-:Y:S01]  /*74d0*/  UMOV UR6, UR7 ;  /* 0x0000000700067c82 */ /* 0x000fe20008000000 */
[----:B------:R-:W-:Y:S01]  /*74e0*/  IMAD.U32 R104, RZ, RZ, UR4 ;  /* 0x00000004ff687e24 */ /* 0x000fe2000f8e00ff */
[----:B----4-:R-:W-:Y:S01]  /*74f0*/  USHF.R.U32.HI UR6, URZ, UR13, UR6 ;  /* 0x0000000dff067299 */ /* 0x010fe20008011606 */
[----:B------:R-:W-:Y:S05]  /*7500*/  IMAD R106, R7, UR11, R106 ;  /* 0x0000000b076a7c24 */ /* 0x000fea000f8e026a */
[----:B------:R-:W-:Y:S02]  /*7510*/  SEL R105, R105, UR6, !P2 ;  /* 0x0000000669697c07 */ /* 0x000fe4000d000000 */
[----:B------:R-:W-:Y:S03]  /*7520*/  ISETP.NE.U32.AND P2, PT, R4, 0x1, PT ;  /* 0x000000010400780c */ /* 0x000fe60003f45070 */
[----:B------:R-:W-:Y:S01]  /*7530*/  IMAD.MOV R5, RZ, RZ, -R105 ;  /* 0x000000ffff057224 */ /* 0x000fe200078e0a69 */
[----:B------:R-:W-:Y:S03]  /*7540*/  P2R R116, PR, RZ, 0x4 ;  /* 0x00000004ff747803 */ /* 0x000fe60000000000 */
[----:B------:R-:W-:Y:S01]  /*7550*/  IMAD R104, R5, UR18, R104 ;  /* 0x0000001205687c24 */ /* 0x000fe2000f8e0268 */
[----:B--2---:R-:W-:Y:S01]  /*7560*/  @P5 SEL R114, RZ, 0x1, !P1 ;  /* 0x00000001ff725807 */ /* 0x004fe20004800000 */
[----:B-1----:R-:W-:Y:S06]  /*7570*/  @!P5 BRA `(.L_x_115) ;  /* 0x000000000068d947 */ /* 0x002fec0003800000 */
[----:B------:R-:W-:Y:S01]  /*7580*/  ISETP.NE.AND P1, PT, R114, RZ, PT ;  /* 0x000000ff7200720c */ /* 0x000fe20003f25270 */
[----:B------:R-:W-:Y:S01]  /*7590*/  BSSY B0, `(.L_x_116) ;  /* 0x000000d000007945 */ /* 0x000fe20003800000 */
[----:B------:R-:W-:Y:S02]  /*75a0*/  CS2R R50, SRZ ;  /* 0x0000000000327805 */ /* 0x000fe4000001ff00 */
[----:B------:R-:W-:Y:S02]  /*75b0*/  CS2R R48, SRZ ;  /* 0x0000000000307805 */ /* 0x000fe4000001ff00 */
[----:B------:R-:W-:Y:S02]  /*75c0*/  CS2R R58, SRZ ;  /* 0x00000000003a7805 */ /* 0x000fe4000001ff00 */
[----:B------:R-:W-:Y:S02]  /*75d0*/  CS2R R56, SRZ ;  /* 0x0000000000387805 */ /* 0x000fe4000001ff00 */
[----:B------:R-:W-:Y:S02]  /*75e0*/  CS2R R66, SRZ ;  /* 0x0000000000427805 */ /* 0x000fe4000001ff00 */
[----:B------:R-:W-:Y:S02]  /*75f0*/  CS2R R64, SRZ ;  /* 0x0000000000407805 */ /* 0x000fe4000001ff00 */
[----:B------:R-:W-:Y:S02]  /*7600*/  CS2R R74, SRZ ;  /* 0x00000000004a7805 */ /* 0x000fe4000001ff00 */
[----:B------:R-:W-:Y:S01]  /*7610*/  CS2R R72, SRZ ;  /* 0x0000000000487805 */ /* 0x000fe2000001ff00 */
[----:B------:R-:W-:Y:S06]  /*7620*/  @P1 BRA `(.L_x_117) ;  /* 0x00000000000c1947 */ /* 0x000fec0003800000 */
[----:B------:R-:W-:Y:S04]  /*7630*/  SHF.L.U32 R5, R46, 0x1f, RZ ;  /* 0x0000001f2e057819 */ /* 0x000fe800000006ff */
[----:B------:R-:W1:Y:S02]  /*7640*/  SYNCS.PHASECHK.TRANS64.TRYWAIT P1, [R0+URZ+0x140], R5 ;  /* 0x00014005000075a7 */ /* 0x000e6400080211ff */
[----:B-1----:R-:W-:Y:S05]  /*7650*/  @!P1 BRA `(.L_x_118) ;  /* 0x0000002800e09947 */ /* 0x002fea0003800000 */
.L_x_117:
[----:B------:R-:W-:Y:S05]  /*7660*/  BSYNC B0 ;  /* 0x0000000000007941 */ /* 0x000fea0003800000 */
.L_x_116:
[----:B------:R-:W-:Y:S01]  /*7670*/  ISETP.NE.AND P1, PT, R116, RZ, PT ;  /* 0x000000ff7400720c */ /* 0x000fe20003f25270 */
[----:B------:R-:W-:Y:S04]  /*7680*/  UIADD3 UR4, UPT, UPT, UR51, 0x1, URZ ;  /* 0x0000000133047890 */ /* 0x000fe8000fffe0ff */
[----:B------:R-:W-:Y:S04]  /*7690*/  UISETP.NE.AND UP0, UPT, UR4, 0x3, UPT ;  /* 0x000000030400788c */ /* 0x000fe8000bf05270 */
[----:B------:R-:W-:Y:S02]  /*76a0*/  USEL UR5, URZ, 0x1, UP0 ;  /* 0x00000001ff057887 */ /* 0x000fe40008000000 */
[----:B------:R-:W-:Y:S02]  /*76b0*/  USEL UR4, UR4, URZ, UP0 ;  /* 0x000000ff04047287 */ /* 0x000fe40008000000 */
[----:B------:R2:W4:Y:S02]  /*76c0*/  @P1 LDS.128 R48, [R103] ;  /* 0x0000000067301984 */ /* 0x0005240000000c00 */
[----:B------:R-:W-:Y:S02]  /*76d0*/  LOP3.LUT R46, R46, UR5, RZ, 0x3c, !PT ;  /* 0x000000052e2e7c12 */ /* 0x000fe4000f8e3cff */
[----:B------:R2:W1:Y:S01]  /*76e0*/  @P1 LDS.128 R56, [R112+0x10] ;  /* 0x0000100070381984 */ /* 0x0004620000000c00 */
[----:B------:R-:W-:Y:S03]  /*76f0*/  IMAD.U32 R115, RZ, RZ, UR4 ;  /* 0x00000004ff737e24 */ /* 0x000fe6000f8e00ff */
[----:B------:R2:W1:Y:S04]  /*7700*/  @P1 LDS.128 R64, [R102+0x20] ;  /* 0x0000200066401984 */ /* 0x0004680000000c00 */
[----:B------:R2:W1:Y:S02]  /*7710*/  @P1 LDS.128 R72, [R47+0x10] ;  /* 0x000010002f481984 */ /* 0x0004640000000c00 */
.L_x_115:
[----:B------:R-:W-:Y:S05]  /*7720*/  BSYNC B1 ;  /* 0x0000000000017941 */ /* 0x000fea0003800000 */
.L_x_114:
[----:B-1----:R-:W-:Y:S04]  /*7730*/  SHF.R.U32.HI R5, RZ, 0x15, R39 ;  /* 0x00000015ff057819 */ /* 0x002fe80000011627 */
[----:B------:R-:W-:Y:S01]  /*7740*/  LOP3.LUT P1, RZ, R5, 0x3, R88, 0x48, !PT ;  /* 0x0000000305ff7812 */ /* 0x000fe20007824858 */
[----:B------:R-:W-:Y:S01]  /*7750*/  @!UPT UIADD3 URZ, UPT, UPT, URZ, URZ, URZ ;  /* 0x000000fffffff290 */ /* 0x000fe2000fffe0ff */
[----:B---3--:R-:W-:Y:S11]  /*7760*/  @P0 BRA `(.L_x_119) ;  /* 0x0000000000080947 */ /* 0x008ff60003800000 */
[----:B------:R-:W1:Y:S02]  /*7770*/  SYNCS.PHASECHK.TRANS64.TRYWAIT P0, [R108+URZ+0x190], R3 ;  /* 0x000190036c0075a7 */ /* 0x000e6400080011ff */
[----:B-1----:R-:W-:Y:S05]  /*7780*/  @!P0 BRA `(.L_x_120) ;  /* 0x0000002800a88947 */ /* 0x002fea0003800000 */
.L_x_119:
[----:B------:R-:W-:Y:S05]  /*7790*/  @!P1 BRA `(.L_x_121) ;  /* 0x0000000000409947 */ /* 0x000fea0003800000 */
[----:B------:R-:W3:Y:S01]  /*77a0*/  LDCU.64 UR8, c[0x4][0x70] ;  /* 0x01000e00ff0877ac */ /* 0x000ee20008000a00 */
[----:B-1----:R-:W-:Y:S01]  /*77b0*/  MOV R3, 0x0 ;  /* 0x0000000000037802 */ /* 0x002fe20000000f00 */
[----:B------:R-:W-:Y:S02]  /*77c0*/  HFMA2 R12, -RZ, RZ, 0, 5.9604644775390625e-08 ;  /* 0x00000001ff0c7431 */ /* 0x000fe400000001ff */
[----:B------:R-:W-:Y:S02]  /*77d0*/  IMAD.MOV.U32 R8, RZ, RZ, 0x192 ;  /* 0x00000192ff087424 */ /* 0x000fe400078e00ff */
[----:B------:R-:W-:Y:S01]  /*77e0*/  IMAD.MOV.U32 R13, RZ, RZ, RZ ;  /* 0x000000ffff0d7224 */ /* 0x000fe200078e00ff */
[----:B------:R-:W1:Y:S01]  /*77f0*/  LDCU.64 UR6, c[0x4][0x78] ;  /* 0x01000f00ff0677ac */ /* 0x000e620008000a00 */
[----:B------:R-:W2:Y:S01]  /*7800*/  LDC.64 R2, c[0x4][R3] ;  /* 0x0100000003027b82 */ /* 0x000ea20000000a00 */
[----:B------:R-:W5:Y:S01]  /*7810*/  LDCU.64 UR4, c[0x4][0x10] ;  /* 0x01000200ff0477ac */ /* 0x000f620008000a00 */
[----:B---3--:R-:W-:Y:S01]  /*7820*/  MOV R5, UR9 ;  /* 0x0000000900057c02 */ /* 0x008fe20008000f00 */
[----:B------:R-:W-:Y:S01]  /*7830*/  IMAD.U32 R4, RZ, RZ, UR8 ;  /* 0x00000008ff047e24 */ /* 0x000fe2000f8e00ff */
[----:B-1----:R-:W-:Y:S01]  /*7840*/  MOV R7, UR7 ;  /* 0x0000000700077c02 */ /* 0x002fe20008000f00 */
[----:B------:R-:W-:Y:S01]  /*7850*/  IMAD.U32 R6, RZ, RZ, UR6 ;  /* 0x00000006ff067e24 */ /* 0x000fe2000f8e00ff */
[----:B-----5:R-:W-:Y:S01]  /*7860*/  MOV R11, UR5 ;  /* 0x00000005000b7c02 */ /* 0x020fe20008000f00 */
[----:B------:R-:W-:Y:S02]  /*7870*/  IMAD.U32 R10, RZ, RZ, UR4 ;  /* 0x00000004ff0a7e24 */ /* 0x000fe4000f8e00ff */
[----:B------:R-:W-:Y:S07]  /*7880*/  LEPC R20, `(.L_x_121) ;  /* 0x000000001014794e */ /* 0x000fee0000000000 */
[----:B--2-4-:R-:W-:Y:S05]  /*7890*/  CALL.ABS.NOINC R2 ;  /* 0x0000000002007343 */ /* 0x014fea0003c00000 */
.L_x_121:
[----:B------:R-:W-:Y:S05]  /*78a0*/  WARPSYNC.ALL ;  /* 0x0000000000007948 */ /* 0x000fea0003800000 */
[----:B------:R-:W-:Y:S01]  /*78b0*/  R2UR UR4, R39 ;  /* 0x00000000270472ca */ /* 0x000fe200000e0000 */
[--C-:B----4-:R-:W-:Y:S01]  /*78c0*/  HADD2.F32 R40, -RZ, R48.reuse.H0_H0 ;  /* 0x20000030ff287230 */ /* 0x110fe20000004100 */
[----:B------:R-:W-:Y:S01]  /*78d0*/  ISETP.NE.AND P0, PT, R86, RZ, PT ;  /* 0x000000ff5600720c */ /* 0x000fe20003f05270 */
[----:B------:R-:W-:Y:S01]  /*78e0*/  HADD2.F32 R43, -RZ, R48.H1_H1 ;  /* 0x30000030ff2b7230 */ /* 0x000fe20000004100 */
[----:B------:R-:W-:Y:S01]  /*78f0*/  BSSY.RECONVERGENT B0, `(.L_x_122) ;  /* 0x0000087000007945 */ /* 0x000fe20003800200 */
[----:B------:R-:W-:Y:S02]  /*7900*/  HADD2.F32 R42, -RZ, R49.H1_H1 ;  /* 0x30000031ff2a7230 */ /* 0x000fe40000004100 */
[----:B------:R-:W-:Y:S02]  /*7910*/  HADD2.F32 R45, -RZ, R51.H0_H0 ;  /* 0x20000033ff2d7230 */ /* 0x000fe40000004100 */
[----:B------:R-:W-:Y:S04]  /*7920*/  HADD2.F32 R44, -RZ, R75.H1_H1 ;  /* 0x3000004bff2c7230 */ /* 0x000fe80000004100 */
[----:B------:R-:W3:Y:S02]  /*7930*/  LDTM.x32 R4, tmem[UR4] ;  /* 0x00000004000479ee */ /* 0x000ee400082c0000 */
[C---:B---3--:R-:W-:Y:S01]  /*7940*/  FMUL R0, R38.reuse, R4 ;  /* 0x0000000426007220 */ /* 0x048fe20000400000 */
[C---:B------:R-:W-:Y:S01]  /*7950*/  FMUL R2, R38.reuse, R5 ;  /* 0x0000000526027220 */ /* 0x040fe20000400000 */
[C---:B-1----:R-:W-:Y:S01]  /*7960*/  FMUL R3, R38.reuse, R6 ;  /* 0x0000000626037220 */ /* 0x042fe20000400000 */
[C---:B------:R-:W-:Y:S01]  /*7970*/  FMUL R7, R38.reuse, R7 ;  /* 0x0000000726077220 */ /* 0x040fe20000400000 */
[C---:B------:R-:W-:Y:S01]  /*7980*/  FFMA R0, R41.reuse, R40, R0 ;  /* 0x0000002829007223 */ /* 0x040fe20000000000 */
[----:B------:R-:W-:Y:S02]  /*7990*/  HADD2.F32 R40, -RZ, R49.H0_H0 ;  /* 0x20000031ff287230 */ /* 0x000fe40000004100 */
[C---:B------:R-:W-:Y:S01]  /*79a0*/  FFMA R2, R41.reuse, R43, R2 ;  /* 0x0000002b29027223 */ /* 0x040fe20000000002 */
[--C-:B------:R-:W-:Y:S02]  /*79b0*/  HADD2.F32 R43, -RZ, R50.reuse.H0_H0 ;  /* 0x20000032ff2b7230 */ /* 0x100fe40000004100 */
[C---:B------:R-:W-:Y:S01]  /*79c0*/  FMUL R4, R38.reuse, R8 ;  /* 0x0000000826047220 */ /* 0x040fe20000400000 */
[----:B------:R-:W-:Y:S01]  /*79d0*/  FMUL R5, R38, R9 ;  /* 0x0000000926057220 */ /* 0x000fe20000400000 */
[C---:B------:R-:W-:Y:S01]  /*79e0*/  FFMA R3, R41.reuse, R40, R3 ;  /* 0x0000002829037223 */ /* 0x040fe20000000003 */
[----:B------:R-:W-:Y:S01]  /*79f0*/  HADD2.F32 R40, -RZ, R50.H1_H1 ;  /* 0x30000032ff287230 */ /* 0x000fe20000004100 */
[----:B------:R-:W-:Y:S01]  /*7a00*/  F2FP.F16.F32.PACK_AB R52, R2, R0 ;  /* 0x000000000234723e */ /* 0x000fe200000000ff */
[C---:B------:R-:W-:Y:S01]  /*7a10*/  FFMA R7, R41.reuse, R42, R7 ;  /* 0x0000002a29077223 */ /* 0x040fe20000000007 */
[C---:B------:R-:W-:Y:S01]  /*7a20*/  FFMA R4, R41.reuse, R43, R4 ;  /* 0x0000002b29047223 */ /* 0x040fe20000000004 */
[C---:B------:R-:W-:Y:S01]  /*7a30*/  FMUL R6, R38.reuse, R10 ;  /* 0x0000000a26067220 */ /* 0x040fe20000400000 */
[----:B------:R-:W-:Y:S02]  /*7a40*/  HADD2.F32 R42, -RZ, R51.H1_H1 ;  /* 0x30000033ff2a7230 */ /* 0x000fe40000004100 */
[----:B------:R-:W-:Y:S01]  /*7a50*/  FFMA R5, R41, R40, R5 ;  /* 0x0000002829057223 */ /* 0x000fe20000000005 */
[----:B------:R-:W-:Y:S01]  /*7a60*/  F2FP.F16.F32.PACK_AB R53, R7, R3 ;  /* 0x000000030735723e */ /* 0x000fe200000000ff */
[----:B------:R-:W-:Y:S01]  /*7a70*/  FFMA R6, R41, R45, R6 ;  /* 0x0000002d29067223 */ /* 0x000fe20000000006 */
[C---:B------:R-:W-:Y:S01]  /*7a80*/  FMUL R11, R38.reuse, R11 ;  /* 0x0000000b260b7220 */ /* 0x040fe20000400000 */
[--C-:B------:R-:W-:Y:S01]  /*7a90*/  HADD2.F32 R40, -RZ, R56.reuse.H0_H0 ;  /* 0x20000038ff287230 */ /* 0x100fe20000004100 */
[----:B------:R-:W-:Y:S01]  /*7aa0*/  F2FP.F16.F32.PACK_AB R54, R5, R4 ;  /* 0x000000040536723e */ /* 0x000fe200000000ff */
[C---:B------:R-:W-:Y:S01]  /*7ab0*/  FMUL R8, R38.reuse, R12 ;  /* 0x0000000c26087220 */ /* 0x040fe20000400000 */
[C---:B------:R-:W-:Y:S01]  /*7ac0*/  FFMA R11, R41.reuse, R42, R11 ;  /* 0x0000002a290b7223 */ /* 0x040fe2000000000b */
[----:B------:R-:W-:Y:S02]  /*7ad0*/  HADD2.F32 R42, -RZ, R56.H1_H1 ;  /* 0x30000038ff2a7230 */ /* 0x000fe40000004100 */
[C---:B------:R-:W-:Y:S01]  /*7ae0*/  FMUL R9, R38.reuse, R13 ;  /* 0x0000000d26097220 */ /* 0x040fe20000400000 */
[--C-:B------:R-:W-:Y:S02]  /*7af0*/  HADD2.F32 R43, -RZ, R57.reuse.H0_H0 ;  /* 0x20000039ff2b7230 */ /* 0x100fe40000004100 */
[----:B------:R-:W-:Y:S01]  /*7b00*/  FFMA R8, R41, R40, R8 ;  /* 0x0000002829087223 */ /* 0x000fe20000000008 */
[----:B------:R-:W-:Y:S01]  /*7b10*/  F2FP.F16.F32.PACK_AB R55, R11, R6 ;  /* 0x000000060b37723e */ /* 0x000fe200000000ff */
[----:B------:R-:W-:Y:S01]  /*7b20*/  FFMA R9, R41, R42, R9 ;  /* 0x0000002a29097223 */ /* 0x000fe20000000009 */
[C---:B------:R-:W-:Y:S01]  /*7b30*/  FMUL R10, R38.reuse, R14 ;  /* 0x0000000e260a7220 */ /* 0x040fe20000400000 */
[----:B------:R-:W-:Y:S02]  /*7b40*/  HADD2.F32 R40, -RZ, R57.H1_H1 ;  /* 0x30000039ff287230 */ /* 0x000fe40000004100 */
[C---:B------:R-:W-:Y:S01]  /*7b50*/  FMUL R15, R38.reuse, R15 ;  /* 0x0000000f260f7220 */ /* 0x040fe20000400000 */
[----:B------:R1:W-:Y:S01]  /*7b60*/  STS.128 [R103], R52 ;  /* 0x0000003467007388 */ /* 0x0003e20000000c00 */
[----:B------:R-:W-:Y:S01]  /*7b70*/  F2FP.F16.F32.PACK_AB R60, R9, R8 ;  /* 0x00000008093c723e */ /* 0x000fe200000000ff */
[C---:B------:R-:W-:Y:S01]  /*7b80*/  FFMA R10, R41.reuse, R43, R10 ;  /* 0x0000002b290a7223 */ /* 0x040fe2000000000a */
[--C-:B------:R-:W-:Y:S02]  /*7b90*/  HADD2.F32 R43, -RZ, R58.reuse.H0_H0 ;  /* 0x2000003aff2b7230 */ /* 0x100fe40000004100 */
[----:B------:R-:W-:Y:S01]  /*7ba0*/  FFMA R15, R41, R40, R15 ;  /* 0x00000028290f7223 */ /* 0x000fe2000000000f */
[C---:B------:R-:W-:Y:S01]  /*7bb0*/  FMUL R12, R38.reuse, R16 ;  /* 0x00000010260c7220 */ /* 0x040fe20000400000 */
[----:B------:R-:W-:Y:S02]  /*7bc0*/  HADD2.F32 R42, -RZ, R58.H1_H1 ;  /* 0x3000003aff2a7230 */ /* 0x000fe40000004100 */
[C---:B------:R-:W-:Y:S01]  /*7bd0*/  FMUL R13, R38.reuse, R17 ;  /* 0x00000011260d7220 */ /* 0x040fe20000400000 */
[--C-:B------:R-:W-:Y:S01]  /*7be0*/  HADD2.F32 R45, -RZ, R59.reuse.H0_H0 ;  /* 0x2000003bff2d7230 */ /* 0x100fe20000004100 */
[----:B------:R-:W-:Y:S01]  /*7bf0*/  F2FP.F16.F32.PACK_AB R61, R15, R10 ;  /* 0x0000000a0f3d723e */ /* 0x000fe200000000ff */
[C---:B------:R-:W-:Y:S01]  /*7c00*/  FFMA R12, R41.reuse, R43, R12 ;  /* 0x0000002b290c7223 */ /* 0x040fe2000000000c */
[C---:B------:R-:W-:Y:S01]  /*7c10*/  FFMA R13, R41.reuse, R42, R13 ;  /* 0x0000002a290d7223 */ /* 0x040fe2000000000d */
[C---:B------:R-:W-:Y:S01]  /*7c20*/  FMUL R14, R38.reuse, R18 ;  /* 0x00000012260e7220 */ /* 0x040fe20000400000 */
[----:B------:R-:W-:Y:S02]  /*7c30*/  HADD2.F32 R40, -RZ, R59.H1_H1 ;  /* 0x3000003bff287230 */ /* 0x000fe40000004100 */
[C---:B------:R-:W-:Y:S01]  /*7c40*/  FMUL R19, R38.reuse, R19 ;  /* 0x0000001326137220 */ /* 0x040fe20000400000 */
[--C-:B------:R-:W-:Y:S02]  /*7c50*/  HADD2.F32 R43, -RZ, R64.reuse.H0_H0 ;  /* 0x20000040ff2b7230 */ /* 0x100fe40000004100 */
[C---:B------:R-:W-:Y:S01]  /*7c60*/  FFMA R14, R41.reuse, R45, R14 ;  /* 0x0000002d290e7223 */ /* 0x040fe2000000000e */
[C---:B------:R-:W-:Y:S01]  /*7c70*/  FMUL R16, R38.reuse, R20 ;  /* 0x0000001426107220 */ /* 0x040fe20000400000 */
[C---:B------:R-:W-:Y:S01]  /*7c80*/  FFMA R19, R41.reuse, R40, R19 ;  /* 0x0000002829137223 */ /* 0x040fe20000000013 */
[----:B------:R-:W-:Y:S02]  /*7c90*/  HADD2.F32 R40, -RZ, R64.H1_H1 ;  /* 0x30000040ff287230 */ /* 0x000fe40000004100 */
[C---:B------:R-:W-:Y:S01]  /*7ca0*/  FMUL R17, R38.reuse, R21 ;  /* 0x0000001526117220 */ /* 0x040fe20000400000 */
[--C-:B------:R-:W-:Y:S02]  /*7cb0*/  HADD2.F32 R45, -RZ, R65.reuse.H0_H0 ;  /* 0x20000041ff2d7230 */ /* 0x100fe40000004100 */
[C---:B------:R-:W-:Y:S01]  /*7cc0*/  FMUL R18, R38.reuse, R22 ;  /* 0x0000001626127220 */ /* 0x040fe20000400000 */
[----:B------:R-:W-:Y:S02]  /*7cd0*/  HADD2.F32 R42, -RZ, R65.H1_H1 ;  /* 0x30000041ff2a7230 */ /* 0x000fe40000004100 */
[C---:B------:R-:W-:Y:S01]  /*7ce0*/  FMUL R23, R38.reuse, R23 ;  /* 0x0000001726177220 */ /* 0x040fe20000400000 */
[C---:B------:R-:W-:Y:S01]  /*7cf0*/  FFMA R16, R41.reuse, R43, R16 ;  /* 0x0000002b29107223 */ /* 0x040fe20000000010 */
[C---:B------:R-:W-:Y:S01]  /*7d00*/  FFMA R17, R41.reuse, R40, R17 ;  /* 0x0000002829117223 */ /* 0x040fe20000000011 */
[C---:B------:R-:W-:Y:S01]  /*7d10*/  FFMA R18, R41.reuse, R45, R18 ;  /* 0x0000002d29127223 */ /* 0x040fe20000000012 */
[C---:B------:R-:W-:Y:S01]  /*7d20*/  FFMA R23, R41.reuse, R42, R23 ;  /* 0x0000002a29177223 */ /* 0x040fe20000000017 */
[--C-:B------:R-:W-:Y:S02]  /*7d30*/  HADD2.F32 R40, -RZ, R66.reuse.H0_H0 ;  /* 0x20000042ff287230 */ /* 0x100fe40000004100 */
[C---:B------:R-:W-:Y:S01]  /*7d40*/  FMUL R20, R38.reuse, R24 ;  /* 0x0000001826147220 */ /* 0x040fe20000400000 */
[----:B------:R-:W-:Y:S02]  /*7d50*/  HADD2.F32 R42, -RZ, R66.H1_H1 ;  /* 0x30000042ff2a7230 */ /* 0x000fe40000004100 */
[C---:B------:R-:W-:Y:S01]  /*7d60*/  FMUL R21, R38.reuse, R25 ;  /* 0x0000001926157220 */ /* 0x040fe20000400000 */
[--C-:B------:R-:W-:Y:S02]  /*7d70*/  HADD2.F32 R43, -RZ, R67.reuse.H0_H0 ;  /* 0x20000043ff2b7230 */ /* 0x100fe40000004100 */
[C---:B------:R-:W-:Y:S01]  /*7d80*/  FMUL R22, R38.reuse, R26 ;  /* 0x0000001a26167220 */ /* 0x040fe20000400000 */
[C---:B------:R-:W-:Y:S01]  /*7d90*/  FFMA R20, R41.reuse, R40, R20 ;  /* 0x0000002829147223 */ /* 0x040fe20000000014 */
[C---:B------:R-:W-:Y:S01]  /*7da0*/  FFMA R21, R41.reuse, R42, R21 ;  /* 0x0000002a29157223 */ /* 0x040fe20000000015 */
[----:B------:R-:W-:Y:S02]  /*7db0*/  HADD2.F32 R40, -RZ, R67.H1_H1 ;  /* 0x30000043ff287230 */ /* 0x000fe40000004100 */
[----:B------:R-:W-:Y:S01]  /*7dc0*/  FFMA R22, R41, R43, R22 ;  /* 0x0000002b29167223 */ /* 0x000fe20000000016 */
[C---:B------:R-:W-:Y:S01]  /*7dd0*/  FMUL R27, R38.reuse, R27 ;  /* 0x0000001b261b7220 */ /* 0x040fe20000400000 */
[--C-:B------:R-:W-:Y:S02]  /*7de0*/  HADD2.F32 R43, -RZ, R72.reuse.H0_H0 ;  /* 0x20000048ff2b7230 */ /* 0x100fe40000004100 */
[C---:B------:R-:W-:Y:S01]  /*7df0*/  FMUL R24, R38.reuse, R28 ;  /* 0x0000001c26187220 */ /* 0x040fe20000400000 */
[----:B------:R-:W-:Y:S02]  /*7e00*/  HADD2.F32 R42, -RZ, R72.H1_H1 ;  /* 0x30000048ff2a7230 */ /* 0x000fe40000004100 */
[C---:B------:R-:W-:Y:S01]  /*7e10*/  FMUL R25, R38.reuse, R29 ;  /* 0x0000001d26197220 */ /* 0x040fe20000400000 */
[--C-:B------:R-:W-:Y:S01]  /*7e20*/  HADD2.F32 R45, -RZ, R73.reuse.H0_H0 ;  /* 0x20000049ff2d7230 */ /* 0x100fe20000004100 */
[----:B------:R-:W-:Y:S01]  /*7e30*/  F2FP.F16.F32.PACK_AB R62, R13, R12 ;  /* 0x0000000c0d3e723e */ /* 0x000fe200000000ff */
[C---:B------:R-:W-:Y:S01]  /*7e40*/  FMUL R26, R38.reuse, R30 ;  /* 0x0000001e261a7220 */ /* 0x040fe20000400000 */
[----:B------:R-:W-:Y:S01]  /*7e50*/  F2FP.F16.F32.PACK_AB R63, R19, R14 ;  /* 0x0000000e133f723e */ /* 0x000fe200000000ff */
[C---:B------:R-:W-:Y:S01]  /*7e60*/  FFMA R27, R41.reuse, R40, R27 ;  /* 0x00000028291b7223 */ /* 0x040fe2000000001b */
[C---:B------:R-:W-:Y:S01]  /*7e70*/  FFMA R24, R41.reuse, R43, R24 ;  /* 0x0000002b29187223 */ /* 0x040fe20000000018 */
[----:B------:R-:W-:Y:S02]  /*7e80*/  HADD2.F32 R40, -RZ, R73.H1_H1 ;  /* 0x30000049ff287230 */ /* 0x000fe40000004100 */
[C---:B------:R-:W-:Y:S01]  /*7e90*/  FFMA R25, R41.reuse, R42, R25 ;  /* 0x0000002a29197223 */ /* 0x040fe20000000019 */
[----:B------:R1:W-:Y:S01]  /*7ea0*/  STS.128 [R112+0x10], R60 ;  /* 0x0000103c70007388 */ /* 0x0003e20000000c00 */
[C---:B------:R-:W-:Y:S01]  /*7eb0*/  FMUL R31, R38.reuse, R31 ;  /* 0x0000001f261f7220 */ /* 0x040fe20000400000 */
[--C-:B------:R-:W-:Y:S02]  /*7ec0*/  HADD2.F32 R43, -RZ, R74.reuse.H0_H0 ;  /* 0x2000004aff2b7230 */ /* 0x100fe40000004100 */
[C---:B------:R-:W-:Y:S01]  /*7ed0*/  FFMA R26, R41.reuse, R45, R26 ;  /* 0x0000002d291a7223 */ /* 0x040fe2000000001a */
[C---:B------:R-:W-:Y:S01]  /*7ee0*/  FMUL R28, R38.reuse, R32 ;  /* 0x00000020261c7220 */ /* 0x040fe20000400000 */
[----:B------:R-:W-:Y:S02]  /*7ef0*/  HADD2.F32 R42, -RZ, R74.H1_H1 ;  /* 0x3000004aff2a7230 */ /* 0x000fe40000004100 */
[C---:B------:R-:W-:Y:S01]  /*7f00*/  FMUL R29, R38.reuse, R33 ;  /* 0x00000021261d7220 */ /* 0x040fe20000400000 */
[----:B------:R-:W-:Y:S02]  /*7f10*/  HADD2.F32 R45, -RZ, R75.H0_H0 ;  /* 0x2000004bff2d7230 */ /* 0x000fe40000004100 */
[C---:B------:R-:W-:Y:S01]  /*7f20*/  FMUL R30, R38.reuse, R34 ;  /* 0x00000022261e7220 */ /* 0x040fe20000400000 */
[----:B------:R-:W-:Y:S01]  /*7f30*/  FFMA R31, R41, R40, R31 ;  /* 0x00000028291f7223 */ /* 0x000fe2000000001f */
[----:B------:R-:W-:Y:S01]  /*7f40*/  FMUL R35, R38, R35 ;  /* 0x0000002326237220 */ /* 0x000fe20000400000 */
[----:B------:R-:W-:Y:S01]  /*7f50*/  F2FP.F16.F32.PACK_AB R68, R17, R16 ;  /* 0x000000101144723e */ /* 0x000fe200000000ff */
[----:B------:R-:W-:Y:S01]  /*7f60*/  FFMA R28, R41, R43, R28 ;  /* 0x0000002b291c7223 */ /* 0x000fe2000000001c */
[----:B------:R-:W-:Y:S01]  /*7f70*/  F2FP.F16.F32.PACK_AB R69, R23, R18 ;  /* 0x000000121745723e */ /* 0x000fe200000000ff */
[----:B------:R-:W-:Y:S01]  /*7f80*/  FFMA R29, R41, R42, R29 ;  /* 0x0000002a291d7223 */ /* 0x000fe2000000001d */
[----:B------:R-:W-:Y:S01]  /*7f90*/  F2FP.F16.F32.PACK_AB R70, R21, R20 ;  /* 0x000000141546723e */ /* 0x000fe200000000ff */
[----:B------:R-:W-:Y:S01]  /*7fa0*/  FFMA R30, R41, R45, R30 ;  /* 0x0000002d291e7223 */ /* 0x000fe2000000001e */
[----:B------:R-:W-:Y:S01]  /*7fb0*/  F2FP.F16.F32.PACK_AB R71, R27, R22 ;  /* 0x000000161b47723e */ /* 0x000fe200000000ff */
[----:B------:R-:W-:Y:S01]  /*7fc0*/  FFMA R35, R41, R44, R35 ;  /* 0x0000002c29237223 */ /* 0x000fe20000000023 */
[----:B------:R-:W-:Y:S02]  /*7fd0*/  F2FP.F16.F32.PACK_AB R80, R25, R24 ;  /* 0x000000181950723e */ /* 0x000fe400000000ff */
[----:B------:R-:W-:Y:S01]  /*7fe0*/  F2FP.F16.F32.PACK_AB R81, R31, R26 ;  /* 0x0000001a1f51723e */ /* 0x000fe200000000ff */
[----:B------:R1:W-:Y:S01]  /*7ff0*/  STS.128 [R102+0x20], R68 ;  /* 0x0000204466007388 */ /* 0x0003e20000000c00 */
[----:B------:R-:W-:Y:S02]  /*8000*/  F2FP.F16.F32.PACK_AB R82, R29, R28 ;  /* 0x0000001c1d52723e */ /* 0x000fe400000000ff */
[----:B------:R-:W-:Y:S05]  /*8010*/  F2FP.F16.F32.PACK_AB R83, R35, R30 ;  /* 0x0000001e2353723e */ /* 0x000fea00000000ff */
[----:B------:R1:W-:Y:S01]  /*8020*/  STS.128 [R47+0x10], R80 ;  /* 0x000010502f007388 */ /* 0x0003e20000000c00 */
[----:B------:R-:W-:Y:S01]  /*8030*/  @!PT LDS RZ, [RZ] ;  /* 0x00000000fffff984 */ /* 0x000fe20000000800 */
[----:B------:R-:W-:Y:S01]  /*8040*/  @!PT LDS RZ, [RZ] ;  /* 0x00000000fffff984 */ /* 0x000fe20000000800 */
[----:B------:R-:W-:Y:S01]  /*8050*/  @!PT LDS RZ, [RZ] ;  /* 0x00000000fffff984 */ /* 0x000fe20000000800 */
[----:B------:R-:W-:Y:S01]  /*8060*/  @!PT LDS RZ, [RZ] ;  /* 0x00000000fffff984 */ /* 0x000fe20000000800 */
[----:B------:R3:W-:Y:S07]  /*8070*/  MEMBAR.ALL.CTA ;  /* 0x0000000000007992 */ /* 0x0007ee0000008000 */
[----:B---3--:R-:W3:Y:S02]  /*8080*/  FENCE.VIEW.ASYNC.S ;  /* 0x00000000000073c6 */ /* 0x008ee40000000000 */
[----:B---3--:R-:W-:Y:S06]  /*8090*/  BAR.SYNC.DEFER_BLOCKING 0x1, 0x80 ;  /* 0x0042000000007b1d */ /* 0x008fec0000010000 */
[----:B------:R-:W-:Y:S05]  /*80a0*/  @P0 BRA `(.L_x_123) ;  /* 0x00000000002c0947 */ /* 0x000fea0003800000 */
[----:B------:R-:W3:Y:S01]  /*80b0*/  LDCU.64 UR6, c[0x0][0x348] ;  /* 0x00006900ff0677ac */ /* 0x000ee20008000a00 */
[----:B------:R-:W-:Y:S02]  /*80c0*/  R2UR UR5, R113 ;  /* 0x00000000710572ca */ /* 0x000fe400000e0000 */
[----:B------:R-:W-:Y:S02]  /*80d0*/  R2UR UR42, R107 ;  /* 0x000000006b2a72ca */ /* 0x000fe400000e0000 */
[----:B------:R-:W-:Y:S02]  /*80e0*/  R2UR UR43, R106 ;  /* 0x000000006a2b72ca */ /* 0x000fe400000e0000 */
[----:B------:R-:W-:Y:S02]  /*80f0*/  R2UR UR44, R104 ;  /* 0x00000000682c72ca */ /* 0x000fe400000e0000 */
[----:B------:R-:W-:Y:S05]  /*8100*/  R2UR UR45, R105 ;  /* 0x00000000692d72ca */ /* 0x000fea00000e0000 */
[----:B------:R-:W-:Y:S02]  /*8110*/  UIADD3 UR40, UPT, UPT, UR50, 0x200, UR5 ;  /* 0x0000020032287890 */ /* 0x000fe4000fffe005 */
[----:B---3--:R-:W-:Y:S04]  /*8120*/  UIADD3 UR4, UP0, UPT, UR6, 0x780, URZ ;  /* 0x0000078006047890 */ /* 0x008fe8000ff1e0ff */
[----:B------:R-:W-:Y:S09]  /*8130*/  UIADD3.X UR5, UPT, UPT, URZ, UR7, URZ, UP0, !UPT ;  /* 0x00000007ff057290 */ /* 0x000ff200087fe4ff */
[----:B------:R3:W-:Y:S02]  /*8140*/  UTMASTG.5D.IM2COL [UR40], [UR4] ;  /* 0x00000028040073b5 */ /* 0x0007e40008060000 */
[----:B---3--:R0:W-:Y:S02]  /*8150*/  UTMACMDFLUSH ;  /* 0x00000000000079b7 */ /* 0x0081e40000000000 */
.L_x_123:
[----:B------:R-:W-:Y:S05]  /*8160*/  BSYNC.RECONVERGENT B0 ;  /* 0x0000000000007941 */ /* 0x000fea0003800200 */
.L_x_122:
[----:B------:R-:W-:Y:S01]  /*8170*/  UIADD3 UR40, UPT, UPT, UR51, 0x1, URZ ;  /* 0x0000000133287890 */ /* 0x000fe2000fffe0ff */
[----:B------:R-:W-:Y:S03]  /*8180*/  BSSY.RECONVERGENT B0, `(.L_x_124) ;  /* 0x0000005000007945 */ /* 0x000fe60003800200 */
[----:B------:R-:W-:Y:S04]  /*8190*/  UISETP.NE.AND UP0, UPT, UR40, 0x3, UPT ;  /* 0x000000032800788c */ /* 0x000fe8000bf05270 */
[----:B------:R-:W-:Y:S01]  /*81a0*/  USEL UR42, UR40, URZ, UP0 ;  /* 0x000000ff282a7287 */ /* 0x000fe20008000000 */
[----:B------:R-:W-:Y:S11]  /*81b0*/  @P0 BRA `(.L_x_125) ;  /* 0x0000000000040947 */ /* 0x000ff60003800000 */
[----:B------:R-:W-:Y:S04]  /*81c0*/  DEPBAR.LE SB0, 0x1 ;  /* 0x000080400000791a */ /* 0x000fe80000000000 */
.L_x_125:
[----:B------:R-:W-:Y:S05]  /*81d0*/  BSYNC.RECONVERGENT B0 ;  /* 0x0000000000007941 */ /* 0x000fea0003800200 */
.L_x_124:
[----:B------:R-:W-:Y:S01]  /*81e0*/  BAR.SYNC.DEFER_BLOCKING 0x1, 0x80 ;  /* 0x0042000000007b1d */ /* 0x000fe20000010000 */
[----:B------:R-:W-:Y:S01]  /*81f0*/  ISETP.NE.AND P1, PT, R111, RZ, PT ;  /* 0x000000ff6f00720c */ /* 0x000fe20003f25270 */
[----:B------:R-:W-:Y:S01]  /*8200*/  UISETP.NE.AND UP0, UPT, UR55, URZ, UPT ;  /* 0x000000ff3700728c */ /* 0x000fe2000bf05270 */
[----:B------:R-:W-:Y:S11]  /*8210*/  LEA R3, R115, UR50, 0x3 ;  /* 0x0000003273037c11 */ /* 0x000ff6000f8e18ff */
[----:B------:R-:W-:Y:S01]  /*8220*/  @P1 SHF.L.U32 R4, R46, 0x1f, RZ ;  /* 0x0000001f2e041819 */ /* 0x000fe200000006ff */
[----:B------:R-:W-:Y:S06]  /*8230*/  BRA.U !UP0, `(.L_x_126) ;  /* 0x0000000108247547 */ /* 0x000fec000b800000 */
[----:B------:R-:W3:Y:S01]  /*8240*/  S2R R0, SR_CgaCtaId ;  /* 0x0000000000007919 */ /* 0x000ee20000008800 */
[----:B------:R-:W-:Y:S01]  /*8250*/  IMAD.U32 R2, RZ, RZ, UR52 ;  /* 0x00000034ff027e24 */ /* 0x000fe2000f8e00ff */
[----:B------:R-:W-:Y:S04]  /*8260*/  UIADD3 UR4, UPT, UPT, UR52, 0x1, URZ ;  /* 0x0000000134047890 */ /* 0x000fe8000fffe0ff */
[----:B------:R-:W-:Y:S01]  /*8270*/  @P1 LEA R2, R2, UR50, 0x3 ;  /* 0x0000003202021c11 */ /* 0x000fe2000f8e18ff */
[----:B------:R-:W-:Y:S04]  /*8280*/  UISETP.NE.AND UP0, UPT, UR4, 0x3, UPT ;  /* 0x000000030400788c */ /* 0x000fe8000bf05270 */
[----:B------:R-:W-:Y:S01]  /*8290*/  @P1 VIADD R5, R2, 0x158 ;  /* 0x0000015802051836 */ /* 0x000fe20000000000 */
[----:B------:R-:W-:Y:S04]  /*82a0*/  USEL UR52, UR4, URZ, UP0 ;  /* 0x000000ff04347287 */ /* 0x000fe80008000000 */
[----:B---3--:R-:W-:Y:S04]  /*82b0*/  @P1 PRMT R0, R0, 0x654, R5 ;  /* 0x0000065400001816 */ /* 0x008fe80000000005 */
[----:B------:R3:W-:Y:S04]  /*82c0*/  @P1 SYNCS.ARRIVE.TRANS64.RED.A1T0 RZ, [R0+URZ], RZ ;  /* 0x000000ff00ff19a7 */ /* 0x0007e800081004ff */
.L_x_126:
[----:B------:R-:W4:Y:S01]  /*82d0*/  @P1 SYNCS.PHASECHK.TRANS64.TRYWAIT P0, [R3+URZ+0x140], R4 ;  /* 0x00014004030015a7 */ /* 0x000f2200080011ff */
[----:B------:R-:W-:Y:S01]  /*82e0*/  BSSY B1, `(.L_x_127) ;  /* 0x0000015000017945 */ /* 0x000fe20003800000 */
[----:B----4-:R-:W-:Y:S03]  /*82f0*/  @P1 SEL R114, RZ, 0x1, !P0 ;  /* 0x00000001ff721807 */ /* 0x010fe60004000000 */
[----:B------:R-:W-:Y:S05]  /*8300*/  @!P1 BRA `(.L_x_128) ;  /* 0x0000000000489947 */ /* 0x000fea0003800000 */
[----:B------:R-:W-:Y:S01]  /*8310*/  ISETP.NE.AND P1, PT, R116, RZ, PT ;  /* 0x000000ff7400720c */ /* 0x000fe20003f25270 */
[----:B------:R-:W-:Y:S01]  /*8320*/  BSSY B0, `(.L_x_129) ;  /* 0x000000a000007945 */ /* 0x000fe20003800000 */
[----:B------:R-:W-:Y:S11]  /*8330*/  ISETP.NE.AND P0, PT, R114, RZ, PT ;  /* 0x000000ff7200720c */ /* 0x000ff60003f05270 */
[----:B------:R-:W-:Y:S04]  /*8340*/  @P1 IMAD R115, R115, 0x2000, R98 ;  /* 0x0000200073731824 */ /* 0x000fe800078e0262 */
[----:B------:R-:W-:Y:S01]  /*8350*/  @P1 IMAD.IADD R4, R101, 0x1, R115 ;  /* 0x0000000165041824 */ /* 0x000fe200078e0273 */
[----:B------:R-:W-:Y:S03]  /*8360*/  @P1 IADD3 R2, PT, PT, R100, R115, RZ ;  /* 0x0000007364021210 */ /* 0x000fe60007ffe0ff */
[----:B---3--:R-:W-:Y:S01]  /*8370*/  @P1 IMAD.IADD R0, R97, 0x1, R4 ;  /* 0x0000000161001824 */ /* 0x008fe200078e0204 */
[----:B------:R-:W-:Y:S06]  /*8380*/  @P0 BRA `(.L_x_130) ;  /* 0x00000000000c0947 */ /* 0x000fec0003800000 */
[----:B------:R-:W-:Y:S04]  /*8390*/  SHF.L.U32 R46, R46, 0x1f, RZ ;  /* 0x0000001f2e2e7819 */ /* 0x000fe800000006ff */
[----:B------:R-:W3:Y:S02]  /*83a0*/  SYNCS.PHASECHK.TRANS64.TRYWAIT P0, [R3+URZ+0x140], R46 ;  /* 0x0001402e030075a7 */ /* 0x000ee400080011ff */
[----:B---3--:R-:W-:Y:S05]  /*83b0*/  @!P0 BRA `(.L_x_131) ;  /* 0x0000001c00b08947 */ /* 0x008fea0003800000 */
.L_x_130:
[----:B------:R-:W-:Y:S05]  /*83c0*/  BSYNC B0 ;  /* 0x0000000000007941 */ /* 0x000fea0003800000 */
.L_x_129:
[----:B------:R-:W-:Y:S11]  /*83d0*/  ISETP.NE.AND P0, PT, R116, RZ, PT ;  /* 0x000000ff7400720c */ /* 0x000ff60003f05270 */
[----:B------:R-:W-:Y:S02]  /*83e0*/  @!UPT UIADD3 URZ, UPT, UPT, URZ, URZ, URZ ;  /* 0x000000fffffff290 */ /* 0x000fe4000fffe0ff */
[----:B------:R4:W1:Y:S04]  /*83f0*/  @P0 LDS.128 R48, [R115] ;  /* 0x0000000073300984 */ /* 0x0008680000000c00 */
[----:B------:R4:W1:Y:S04]  /*8400*/  @P0 LDS.128 R64, [R2+0x20] ;  /* 0x0000200002400984 */ /* 0x0008680000000c00 */
[----:B------:R4:W1:Y:S04]  /*8410*/  @P0 LDS.128 R56, [R4+0x10] ;  /* 0x0000100004380984 */ /* 0x0008680000000c00 */
[----:B------:R4:W1:Y:S02]  /*8420*/  @P0 LDS.128 R72, [R0+0x10] ;  /* 0x0000100000480984 */ /* 0x0008640000000c00 */
.L_x_128:
[----:B------:R-:W-:Y:S05]  /*8430*/  BSYNC B1 ;  /* 0x0000000000017941 */ /* 0x000fea0003800000 */
.L_x_127:
[----:B---3--:R-:W-:Y:S05]  /*8440*/  VIADD R3, R39, 0x20 ;  /* 0x0000002027037836 */ /* 0x008fea0000000000 */
[----:B------:R-:W-:Y:S04]  /*8450*/  SHF.R.U32.HI R3, RZ, 0x15, R3 ;  /* 0x00000015ff037819 */ /* 0x000fe80000011603 */
[----:B------:R-:W-:Y:S11]  /*8460*/  LOP3.LUT P0, RZ, R3, 0x3, R88, 0x48, !PT ;  /* 0x0000000303ff7812 */ /* 0x000ff60007804858 */
[----:B------:R-:W-:Y:S02]  /*8470*/  @!UPT UIADD3 URZ, UPT, UPT, URZ, URZ, URZ ;  /* 0x000000fffffff290 */ /* 0x000fe4000fffe0ff */
[----:B------:R-:W-:Y:S05]  /*8480*/  @!P0 BRA `(.L_x_132) ;  /* 0x0000000000408947 */ /* 0x000fea0003800000 */
[----:B------:R-:W3:Y:S01]  /*8490*/  LDCU.64 UR8, c[0x4][0x70] ;  /* 0x01000e00ff0877ac */ /* 0x000ee20008000a00 */
[----:B------:R-:W-:Y:S01]  /*84a0*/  MOV R3, 0x0 ;  /* 0x0000000000037802 */ /* 0x000fe20000000f00 */
[----:B------:R-:W-:Y:S02]  /*84b0*/  HFMA2 R12, -RZ, RZ, 0, 5.9604644775390625e-08 ;  /* 0x00000001ff0c7431 */ /* 0x000fe400000001ff */
[----:B------:R-:W-:Y:S02]  /*84c0*/  IMAD.MOV.U32 R8, RZ, RZ, 0x192 ;  /* 0x00000192ff087424 */ /* 0x000fe400078e00ff */
[----:B------:R-:W-:Y:S01]  /*84d0*/  IMAD.MOV.U32 R13, RZ, RZ, RZ ;  /* 0x000000ffff0d7224 */ /* 0x000fe200078e00ff */
[----:B------:R-:W5:Y:S01]  /*84e0*/  LDCU.64 UR6, c[0x4][0x78] ;  /* 0x01000f00ff0677ac */ /* 0x000f620008000a00 */
[----:B----4-:R-:W4:Y:S01]  /*84f0*/  LDC.64 R2, c[0x4][R3] ;  /* 0x0100000003027b82 */ /* 0x010f220000000a00 */
[----:B------:R-:W2:Y:S01]  /*8500*/  LDCU.64 UR4, c[0x4][0x10] ;  /* 0x01000200ff0477ac */ /* 0x000ea20008000a00 */
[----:B---3--:R-:W-:Y:S01]  /*8510*/  MOV R5, UR9 ;  /* 0x0000000900057c02 */ /* 0x008fe20008000f00 */
[----:B------:R-:W-:Y:S01]  /*8520*/  IMAD.U32 R4, RZ, RZ, UR8 ;  /* 0x00000008ff047e24 */ /* 0x000fe2000f8e00ff */
[----:B-----5:R-:W-:Y:S01]  /*8530*/  MOV R7, UR7 ;  /* 0x0000000700077c02 */ /* 0x020fe20008000f00 */
[----:B------:R-:W-:Y:S01]  /*8540*/  IMAD.U32 R6, RZ, RZ, UR6 ;  /* 0x00000006ff067e24 */ /* 0x000fe2000f8e00ff */
[----:B--2---:R-:W-:Y:S01]  /*8550*/  MOV R11, UR5 ;  /* 0x00000005000b7c02 */ /* 0x004fe20008000f00 */
[----:B------:R-:W-:Y:S02]  /*8560*/  IMAD.U32 R10, RZ, RZ, UR4 ;  /* 0x00000004ff0a7e24 */ /* 0x000fe4000f8e00ff */
[----:B------:R-:W-:Y:S07]  /*8570*/  LEPC R20, `(.L_x_132) ;  /* 0x000000001014794e */ /* 0x000fee0000000000 */
[----:B-1--4-:R-:W-:Y:S05]  /*8580*/  CALL.ABS.NOINC R2 ;  /* 0x0000000002007343 */ /* 0x012fea0003c00000 */
.L_x_132:
[----:B------:R-:W-:Y:S01]  /*8590*/  ISETP.NE.AND P0, PT, R86, RZ, PT ;  /* 0x000000ff5600720c */ /* 0x000fe20003f05270 */
[----:B------:R-:W-:Y:S05]  /*85a0*/  WARPSYNC.ALL ;  /* 0x0000000000007948 */ /* 0x000fea0003800000 */
[----:B------:R-:W-:Y:S01]  /*85b0*/  R2UR UR4, R39 ;  /* 0x00000000270472ca */ /* 0x000fe200000e0000 */
[--C-:B-1----:R-:W-:Y:S01]  /*85c0*/  HADD2.F32 R40, -RZ, R48.reuse.H0_H0 ;  /* 0x20000030ff287230 */ /* 0x102fe20000004100 */
[----:B------:R-:W-:Y:S01]  /*85d0*/  IADD3 R108, PT, PT, R108, 0x1a0, RZ ;  /* 0x000001a06c6c7810 */ /* 0x000fe20007ffe0ff */
[----:B------:R-:W-:Y:S01]  /*85e0*/  HADD2.F32 R42, -RZ, R48.H1_H1 ;  /* 0x30000030ff2a7230 */ /* 0x000fe20000004100 */
[----:B------:R-:W-:Y:S01]  /*85f0*/  BSSY.RECONVERGENT B0, `(.L_x_133) ;  /* 0x000008f000007945 */ /* 0x000fe20003800200 */
[--C-:B------:R-:W-:Y:S01]  /*8600*/  HADD2.F32 R43, -RZ, R49.reuse.H0_H0 ;  /* 0x20000031ff2b7230 */ /* 0x100fe20000004100 */
[----:B------:R-:W-:Y:S01]  /*8610*/  LOP3.LUT R108, R108, 0xfefffff8, RZ, 0xc0, !PT ;  /* 0xfefffff86c6c7812 */ /* 0x000fe200078ec0ff */
[----:B------:R-:W-:Y:S02]  /*8620*/  HADD2.F32 R44, -RZ, R49.H1_H1 ;  /* 0x30000031ff2c7230 */ /* 0x000fe40000004100 */
[--C-:B------:R-:W-:Y:S02]  /*8630*/  HADD2.F32 R45, -RZ, R50.reuse.H0_H0 ;  /* 0x20000032ff2d7230 */ /* 0x100fe40000004100 */
[----:B------:R-:W-:Y:S02]  /*8640*/  HADD2.F32 R46, -RZ, R50.H1_H1 ;  /* 0x30000032ff2e7230 */ /* 0x000fe40000004100 */
[----:B----4-:R-:W1:Y:S01]  /*8650*/  LDTM.x32 R4, tmem[UR4+0x20] ;  /* 0x00002004000479ee */ /* 0x010e6200082c0000 */
[----:B------:R-:W-:Y:S01]  /*8660*/  NOP ;  /* 0x0000000000007918 */ /* 0x000fe20000000000 */
[----:B-1----:R1:W-:Y:S01]  /*8670*/  SYNCS.ARRIVE.TRANS64.RED.A1T0 RZ, [R108+URZ], RZ ;  /* 0x000000ff6cff79a7 */ /* 0x0023e200081004ff */
[----:B------:R-:W-:Y:S01]  /*8680*/  USHF.L.U32 UR4, UR42, 0xd, URZ ;  /* 0x0000000d2a047899 */ /* 0x000fe200080006ff */
[--C-:B--2---:R-:W-:Y:S02]  /*8690*/  HADD2.F32 R47, -RZ, R51.reuse.H0_H0 ;  /* 0x20000033ff2f7230 */ /* 0x104fe40000004100 */
[----:B------:R-:W-:Y:S02]  /*86a0*/  HADD2.F32 R48, -RZ, R51.H1_H1 ;  /* 0x30000033ff307230 */ /* 0x000fe40000004100 */
[--C-:B------:R-:W-:Y:S01]  /*86b0*/  HADD2.F32 R49, -RZ, R56.reuse.H0_H0 ;  /* 0x20000038ff317230 */ /* 0x100fe20000004100 */
[----:B------:R-:W-:Y:S01]  /*86c0*/  IADD3 R121, PT, PT, R98, UR4, RZ ;  /* 0x0000000462797c10 */ /* 0x000fe2000fffe0ff */
[----:B------:R-:W-:Y:S02]  /*86d0*/  HADD2.F32 R51, -RZ, R56.H1_H1 ;  /* 0x30000038ff337230 */ /* 0x000fe40000004100 */
[--C-:B------:R-:W-:Y:S01]  /*86e0*/  HADD2.F32 R50, -RZ, R57.reuse.H0_H0 ;  /* 0x20000039ff327230 */ /* 0x100fe20000004100 */
[-C--:B------:R-:W-:Y:S01]  /*86f0*/  IADD3 R120, PT, PT, R101, R121.reuse, RZ ;  /* 0x0000007965787210 */ /* 0x080fe20007ffe0ff */
[----:B------:R-:W-:Y:S01]  /*8700*/  HADD2.F32 R52, -RZ, R57.H1_H1 ;  /* 0x30000039ff347230 */ /* 0x000fe20000004100 */
[----:B------:R-:W-:Y:S01]  /*8710*/  IADD3 R121, PT, PT, R100, R121, RZ ;  /* 0x0000007964797210 */ /* 0x000fe20007ffe0ff */
[--C-:B------:R-:W-:Y:S01]  /*8720*/  HADD2.F32 R53, -RZ, R58.reuse.H0_H0 ;  /* 0x2000003aff357230 */ /* 0x100fe20000004100 */
[----:B------:R-:W-:Y:S01]  /*8730*/  IADD3 R122, PT, PT, R97, R120, RZ ;  /* 0x00000078617a7210 */ /* 0x000fe20007ffe0ff */
[----:B------:R-:W-:Y:S02]  /*8740*/  HADD2.F32 R54, -RZ, R58.H1_H1 ;  /* 0x3000003aff367230 */ /* 0x000fe40000004100 */
[--C-:B------:R-:W-:Y:S02]  /*8750*/  HADD2.F32 R55, -RZ, R59.reuse.H0_H0 ;  /* 0x2000003bff377230 */ /* 0x100fe40000004100 */
[----:B------:R-:W-:Y:S02]  /*8760*/  HADD2.F32 R56, -RZ, R59.H1_H1 ;  /* 0x3000003bff387230 */ /* 0x000fe40000004100 */
[C---:B------:R-:W-:Y:S01]  /*8770*/  FMUL R4, R38.reuse, R4 ;  /* 0x0000000426047220 */ /* 0x040fe20000400000 */
[C---:B------:R-:W-:Y:S01]  /*8780*/  FMUL R5, R38.reuse, R5 ;  /* 0x0000000526057220 */ /* 0x040fe20000400000 */
[C---:B------:R-:W-:Y:S01]  /*8790*/  FMUL R6, R38.reuse, R6 ;  /* 0x0000000626067220 */ /* 0x040fe20000400000 */
[C---:B------:R-:W-:Y:S01]  /*87a0*/  FMUL R7, R38.reuse, R7 ;  /* 0x0000000726077220 */ /* 0x040fe20000400000 */
[C---:B------:R-:W-:Y:S01]  /*87b0*/  FFMA R4, R41.reuse, R40, R4 ;  /* 0x0000002829047223 */ /* 0x040fe20000000004 */
[C---:B------:R-:W-:Y:S01]  /*87c0*/  FFMA R5, R41.reuse, R42, R5 ;  /* 0x0000002a29057223 */ /* 0x040fe20000000005 */
[C---:B------:R-:W-:Y:S01]  /*87d0*/  FFMA R6, R41.reuse, R43, R6 ;  /* 0x0000002b29067223 */ /* 0x040fe20000000006 */
[----:B------:R-:W-:Y:S01]  /*87e0*/  FFMA R7, R41, R44, R7 ;  /* 0x0000002c29077223 */ /* 0x000fe20000000007 */
[C---:B------:R-:W-:Y:S01]  /*87f0*/  FMUL R8, R38.reuse, R8 ;  /* 0x0000000826087220 */ /* 0x040fe20000400000 */
[C---:B------:R-:W-:Y:S01]  /*8800*/  FMUL R9, R38.reuse, R9 ;  /* 0x0000000926097220 */ /* 0x040fe20000400000 */
[----:B------:R-:W-:Y:S01]  /*8810*/  F2FP.F16.F32.PACK_AB R80, R5, R4 ;  /* 0x000000040550723e */ /* 0x000fe200000000ff */
[C---:B------:R-:W-:Y:S01]  /*8820*/  FMUL R10, R38.reuse, R10 ;  /* 0x0000000a260a7220 */ /* 0x040fe20000400000 */
[----:B------:R-:W-:Y:S01]  /*8830*/  F2FP.F16.F32.PACK_AB R81, R7, R6 ;  /* 0x000000060751723e */ /* 0x000fe200000000ff */
[C---:B------:R-:W-:Y:S01]  /*8840*/  FFMA R8, R41.reuse, R45, R8 ;  /* 0x0000002d29087223 */ /* 0x040fe20000000008 */
[C---:B------:R-:W-:Y:S01]  /*8850*/  FFMA R9, R41.reuse, R46, R9 ;  /* 0x0000002e29097223 */ /* 0x040fe20000000009 */
[----:B------:R-:W-:Y:S01]  /*8860*/  FFMA R10, R41, R47, R10 ;  /* 0x0000002f290a7223 */ /* 0x000fe2000000000a */
[C---:B------:R-:W-:Y:S01]  /*8870*/  FMUL R11, R38.reuse, R11 ;  /* 0x0000000b260b7220 */ /* 0x040fe20000400000 */
[C---:B------:R-:W-:Y:S01]  /*8880*/  FMUL R0, R38.reuse, R12 ;  /* 0x0000000c26007220 */ /* 0x040fe20000400000 */
[C---:B------:R-:W-:Y:S01]  /*8890*/  FMUL R2, R38.reuse, R13 ;  /* 0x0000000d26027220 */ /* 0x040fe20000400000 */
[----:B------:R-:W-:Y:S01]  /*88a0*/  F2FP.F16.F32.PACK_AB R82, R9, R8 ;  /* 0x000000080952723e */ /* 0x000fe200000000ff */
[C---:B------:R-:W-:Y:S01]  /*88b0*/  FFMA R11, R41.reuse, R48, R11 ;  /* 0x00000030290b7223 */ /* 0x040fe2000000000b */
[C---:B------:R-:W-:Y:S01]  /*88c0*/  FFMA R0, R41.reuse, R49, R0 ;  /* 0x0000003129007223 */ /* 0x040fe20000000000 */
[C---:B------:R-:W-:Y:S01]  /*88d0*/  FFMA R2, R41.reuse, R51, R2 ;  /* 0x0000003329027223 */ /* 0x040fe20000000002 */
[C---:B------:R-:W-:Y:S01]  /*88e0*/  FMUL R3, R38.reuse, R14 ;  /* 0x0000000e26037220 */ /* 0x040fe20000400000 */
[C---:B------:R-:W-:Y:S01]  /*88f0*/  FMUL R15, R38.reuse, R15 ;  /* 0x0000000f260f7220 */ /* 0x040fe20000400000 */
[C---:B------:R-:W-:Y:S01]  /*8900*/  FMUL R12, R38.reuse, R16 ;  /* 0x00000010260c7220 */ /* 0x040fe20000400000 */
[C---:B------:R-:W-:Y:S01]  /*8910*/  FMUL R13, R38.reuse, R17 ;  /* 0x00000011260d7220 */ /* 0x040fe20000400000 */
[C---:B------:R-:W-:Y:S01]  /*8920*/  FFMA R3, R41.reuse, R50, R3 ;  /* 0x0000003229037223 */ /* 0x040fe20000000003 */
[C---:B------:R-:W-:Y:S01]  /*8930*/  FMUL R14, R38.reuse, R18 ;  /* 0x00000012260e7220 */ /* 0x040fe20000400000 */
[----:B------:R-:W-:Y:S01]  /*8940*/  FFMA R15, R41, R52, R15 ;  /* 0x00000034290f7223 */ /* 0x000fe2000000000f */
[--C-:B------:R-:W-:Y:S02]  /*8950*/  HADD2.F32 R57, -RZ, R64.reuse.H0_H0 ;  /* 0x20000040ff397230 */ /* 0x100fe40000004100 */
[C---:B------:R-:W-:Y:S01]  /*8960*/  FMUL R19, R38.reuse, R19 ;  /* 0x0000001326137220 */ /* 0x040fe20000400000 */
[----:B------:R-:W-:Y:S01]  /*8970*/  F2FP.F16.F32.PACK_AB R83, R11, R10 ;  /* 0x0000000a0b53723e */ /* 0x000fe200000000ff */
[C---:B------:R-:W-:Y:S01]  /*8980*/  FFMA R12, R41.reuse, R53, R12 ;  /* 0x00000035290c7223 */ /* 0x040fe2000000000c */
[----:B------:R-:W-:Y:S02]  /*8990*/  HADD2.F32 R58, -RZ, R64.H1_H1 ;  /* 0x30000040ff3a7230 */ /* 0x000fe40000004100 */
[C---:B------:R-:W-:Y:S01]  /*89a0*/  FMUL R16, R38.reuse, R20 ;  /* 0x0000001426107220 */ /* 0x040fe20000400000 */
[C---:B------:R-:W-:Y:S01]  /*89b0*/  FFMA R13, R41.reuse, R54, R13 ;  /* 0x00000036290d7223 */ /* 0x040fe2000000000d */
[----:B------:R1:W-:Y:S01]  /*89c0*/  STS.128 [R98+UR4], R80 ;  /* 0x0000005062007988 */ /* 0x0003e20008000c04 */
[--C-:B------:R-:W-:Y:S02]  /*89d0*/  HADD2.F32 R59, -RZ, R65.reuse.H0_H0 ;  /* 0x20000041ff3b7230 */ /* 0x100fe40000004100 */
[C---:B------:R-:W-:Y:S01]  /*89e0*/  FMUL R17, R38.reuse, R21 ;  /* 0x0000001526117220 */ /* 0x040fe20000400000 */
[C---:B------:R-:W-:Y:S01]  /*89f0*/  FFMA R14, R41.reuse, R55, R14 ;  /* 0x00000037290e7223 */ /* 0x040fe2000000000e */
[----:B------:R-:W-:Y:S02]  /*8a00*/  HADD2.F32 R60, -RZ, R65.H1_H1 ;  /* 0x30000041ff3c7230 */ /* 0x000fe40000004100 */
[C---:B------:R-:W-:Y:S01]  /*8a10*/  FMUL R18, R38.reuse, R22 ;  /* 0x0000001626127220 */ /* 0x040fe20000400000 */
[C---:B------:R-:W-:Y:S01]  /*8a20*/  FFMA R19, R41.reuse, R56, R19 ;  /* 0x0000003829137223 */ /* 0x040fe20000000013 */
        /* <DEDUP_REMOVED lines=13> */
[----:B------:R-:W-:Y:S01]  /*8b00*/  FMUL R27, R38, R27 ;  /* 0x0000001b261b7220 */ /* 0x000fe20000400000 */
[----:B------:R-:W-:Y:S01]  /*8b10*/  F2FP.F16.F32.PACK_AB R100, R2, R0 ;  /* 0x000000000264723e */ /* 0x000fe200000000ff */
[----:B------:R-:W-:Y:S01]  /*8b20*/  FFMA R20, R41, R61, R20 ;  /* 0x0000003d29147223 */ /* 0x000fe20000000014 */
[----:B------:R-:W-:Y:S01]  /*8b30*/  F2FP.F16.F32.PACK_AB R101, R15, R3 ;  /* 0x000000030f65723e */ /* 0x000fe200000000ff */
[----:B------:R-:W-:Y:S01]  /*8b40*/  HADD2.F32 R66, -RZ, R72.H1_H1 ;  /* 0x30000048ff427230 */ /* 0x000fe20000004100 */
[----:B------:R-:W-:Y:S01]  /*8b50*/  F2FP.F16.F32.PACK_AB R102, R13, R12 ;  /* 0x0000000c0d66723e */ /* 0x000fe200000000ff */
[C---:B------:R-:W-:Y:S01]  /*8b60*/  FMUL R24, R38.reuse, R28 ;  /* 0x0000001c26187220 */ /* 0x040fe20000400000 */
[----:B------:R-:W-:Y:S01]  /*8b70*/  F2FP.F16.F32.PACK_AB R103, R19, R14 ;  /* 0x0000000e1367723e */ /* 0x000fe200000000ff */
[C---:B------:R-:W-:Y:S01]  /*8b80*/  FFMA R21, R41.reuse, R62, R21 ;  /* 0x0000003e29157223 */ /* 0x040fe20000000015 */
[--C-:B------:R-:W-:Y:S02]  /*8b90*/  HADD2.F32 R67, -RZ, R73.reuse.H0_H0 ;  /* 0x20000049ff437230 */ /* 0x100fe40000004100 */
[C---:B------:R-:W-:Y:S01]  /*8ba0*/  FMUL R25, R38.reuse, R29 ;  /* 0x0000001d26197220 */ /* 0x040fe20000400000 */
[C---:B------:R-:W-:Y:S01]  /*8bb0*/  FFMA R22, R41.reuse, R63, R22 ;  /* 0x0000003f29167223 */ /* 0x040fe20000000016 */
[----:B------:R1:W-:Y:S01]  /*8bc0*/  STS.128 [R120+0x10], R100 ;  /* 0x0000106478007388 */ /* 0x0003e20000000c00 */
        /* <DEDUP_REMOVED lines=35> */
[----:B--2---:R-:W2:Y:S02]  /*8e00*/  FENCE.VIEW.ASYNC.S ;  /* 0x00000000000073c6 */ /* 0x004ea40000000000 */
[----:B--2---:R-:W-:Y:S06]  /*8e10*/  BAR.SYNC.DEFER_BLOCKING 0x1, 0x80 ;  /* 0x0042000000007b1d */ /* 0x004fec0000010000 */
[----:B------:R-:W-:Y:S05]  /*8e20*/  @P0 BRA `(.L_x_134) ;  /* 0x00000000002c0947 */ /* 0x000fea0003800000 */
[----:B------:R-:W2:Y:S01]  /*8e30*/  LDCU.64 UR14, c[0x0][0x348] ;  /* 0x00006900ff0e77ac */ /* 0x000ea20008000a00 */
[----:B------:R-:W-:Y:S02]  /*8e40*/  R2UR UR10, R107 ;  /* 0x000000006b0a72ca */ /* 0x000fe400000e0000 */
[----:B------:R-:W-:Y:S01]  /*8e50*/  R2UR UR11, R106 ;  /* 0x000000006a0b72ca */ /* 0x000fe200000e0000 */
[----:B------:R-:W-:Y:S01]  /*8e60*/  UIADD3 UR9, UPT, UPT, UR41, 0x20, URZ ;  /* 0x0000002029097890 */ /* 0x000fe2000fffe0ff */
[----:B------:R-:W-:Y:S01]  /*8e70*/  R2UR UR12, R104 ;  /* 0x00000000680c72ca */ /* 0x000fe200000e0000 */
[----:B------:R-:W-:Y:S01]  /*8e80*/  UIADD3 UR8, UPT, UPT, UR50, 0x200, UR4 ;  /* 0x0000020032087890 */ /* 0x000fe2000fffe004 */
[----:B------:R-:W-:Y:S01]  /*8e90*/  R2UR UR13, R105 ;  /* 0x00000000690d72ca */ /* 0x000fe200000e0000 */
[----:B--2---:R-:W-:Y:S04]  /*8ea0*/  UIADD3 UR6, UP0, UPT, UR14, 0x780, URZ ;  /* 0x000007800e067890 */ /* 0x004fe8000ff1e0ff */
[----:B------:R-:W-:Y:S09]  /*8eb0*/  UIADD3.X UR7, UPT, UPT, URZ, UR15, URZ, UP0, !UPT ;  /* 0x0000000fff077290 */ /* 0x000ff200087fe4ff */
[----:B------:R2:W-:Y:S02]  /*8ec0*/  UTMASTG.5D.IM2COL [UR8], [UR6] ;  /* 0x00000008060073b5 */ /* 0x0005e40008060000 */
[----:B--2---:R0:W-:Y:S02]  /*8ed0*/  UTMACMDFLUSH ;  /* 0x00000000000079b7 */ /* 0x0041e40000000000 */
.L_x_134:
[----:B------:R-:W-:Y:S05]  /*8ee0*/  BSYNC.RECONVERGENT B0 ;  /* 0x0000000000007941 */ /* 0x000fea0003800200 */
.L_x_133:
[----:B------:R-:W-:Y:S01]  /*8ef0*/  UIADD3 UR4, UPT, UPT, UR42, 0x1, URZ ;  /* 0x000000012a047890 */ /* 0x000fe2000fffe0ff */
[----:B------:R-:W-:Y:S03]  /*8f00*/  BSSY.RECONVERGENT B0, `(.L_x_135) ;  /* 0x0000008000007945 */ /* 0x000fe60003800200 */
[----:B------:R-:W-:Y:S04]  /*8f10*/  UISETP.NE.AND UP0, UPT, UR4, 0x3, UPT ;  /* 0x000000030400788c */ /* 0x000fe8000bf05270 */
[----:B------:R-:W-:Y:S02]  /*8f20*/  UISETP.EQ.XOR UP1, UPT, UR40, 0x3, !UP0 ;  /* 0x000000032800788c */ /* 0x000fe4000c722a70 */
[----:B------:R-:W-:Y:S02]  /*8f30*/  USEL UR51, UR4, URZ, UP0 ;  /* 0x000000ff04337287 */ /* 0x000fe40008000000 */
[----:B------:R-:W-:Y:S04]  /*8f40*/  USEL UR5, URZ, 0x1, !UP1 ;  /* 0x00000001ff057887 */ /* 0x000fe8000c800000 */
[----:B------:R-:W-:Y:S01]  /*8f50*/  ULOP3.LUT UR56, UR56, UR5, URZ, 0x3c, !UPT ;  /* 0x0000000538387292 */ /* 0x000fe2000f8e3cff */
[----:B------:R-:W-:Y:S11]  /*8f60*/  @P0 BRA `(.L_x_136) ;  /* 0x0000000000040947 */ /* 0x000ff60003800000 */
[----:B------:R-:W-:Y:S04]  /*8f70*/  DEPBAR.LE SB0, 0x1 ;  /* 0x000080400000791a */ /* 0x000fe80000000000 */
.L_x_136:
[----:B------:R-:W-:Y:S05]  /*8f80*/  BSYNC.RECONVERGENT B0 ;  /* 0x0000000000007941 */ /* 0x000fea0003800200 */
.L_x_135:
[----:B------:R-:W-:Y:S01]  /*8f90*/  BAR.SYNC.DEFER_BLOCKING 0x1, 0x80 ;  /* 0x0042000000007b1d */ /* 0x000fe20000010000 */
[----:B------:R-:W-:Y:S01]  /*8fa0*/  UISETP.NE.AND UP0, UPT, UR55, -0x2, UPT ;  /* 0xfffffffe3700788c */ /* 0x000fe2000bf05270 */
[----:B------:R-:W-:Y:S08]  /*8fb0*/  IADD3 R0, PT, PT, R36, 0x1, RZ ;  /* 0x0000000124007810 */ /* 0x000ff00007ffe0ff */
[----:B------:R-:W-:Y:S05]  /*8fc0*/  BRA.U !UP0, `(.L_x_137) ;  /* 0x0000000108287547 */ /* 0x000fea000b800000 */
[----:B------:R-:W2:Y:S01]  /*8fd0*/  S2R R2, SR_CgaCtaId ;  /* 0x0000000000027919 */ /* 0x000ea20000008800 */
[----:B------:R-:W-:Y:S01]  /*8fe0*/  ISETP.NE.AND P0, PT, R111, RZ, PT ;  /* 0x000000ff6f00720c */ /* 0x000fe20003f05270 */
[----:B------:R-:W-:Y:S01]  /*8ff0*/  IMAD.U32 R3, RZ, RZ, UR52 ;  /* 0x00000034ff037e24 */ /* 0x000fe2000f8e00ff */
[----:B------:R-:W-:Y:S04]  /*9000*/  UIADD3 UR4, UPT, UPT, UR52, 0x1, URZ ;  /* 0x0000000134047890 */ /* 0x000fe8000fffe0ff */
[----:B------:R-:W-:Y:S04]  /*9010*/  UISETP.NE.AND UP0, UPT, UR4, 0x3, UPT ;  /* 0x000000030400788c */ /* 0x000fe8000bf05270 */
[----:B------:R-:W-:Y:S03]  /*9020*/  USEL UR52, UR4, URZ, UP0 ;  /* 0x000000ff04347287 */ /* 0x000fe60008000000 */
[----:B------:R-:W-:Y:S05]  /*9030*/  @P0 LEA R3, R3, UR50, 0x3 ;  /* 0x0000003203030c11 */ /* 0x000fea000f8e18ff */
[----:B------:R-:W-:Y:S05]  /*9040*/  @P0 VIADD R3, R3, 0x158 ;  /* 0x0000015803030836 */ /* 0x000fea0000000000 */
[----:B--2---:R-:W-:Y:S04]  /*9050*/  @P0 PRMT R2, R2, 0x654, R3 ;  /* 0x0000065402020816 */ /* 0x004fe80000000003 */
[----:B------:R2:W-:Y:S03]  /*9060*/  @P0 SYNCS.ARRIVE.TRANS64.RED.A1T0 RZ, [R2+URZ], RZ ;  /* 0x000000ff02ff09a7 */ /* 0x0005e600081004ff */
.L_x_137:
[----:B------:R-:W-:Y:S01]  /*9070*/  R2UR UR6, R110 ;  /* 0x000000006e0672ca */ /* 0x000fe200000e0000 */
[----:B------:R-:W-:Y:S01]  /*9080*/  UIADD3 UR55, UPT, UPT, UR55, 0x2, URZ ;  /* 0x0000000237377890 */ /* 0x000fe2000fffe0ff */
[----:B------:R-:W-:Y:S02]  /*9090*/  R2UR UR5, R92 ;  /* 0x000000005c0572ca */ /* 0x000fe400000e0000 */
[----:B------:R-:W-:Y:S02]  /*90a0*/  R2UR UR4, R93 ;  /* 0x000000005d0472ca */ /* 0x000fe400000e0000 */
[----:B------:R-:W-:Y:S02]  /*90b0*/  R2UR UR54, R99 ;  /* 0x00000000633672ca */ /* 0x000fe400000e0000 */
[----:B------:R-:W-:Y:S02]  /*90c0*/  ISETP.NE.AND P0, PT, R0, 0x2, PT ;  /* 0x000000020000780c */ /* 0x000fe40003f05270 */
[----:B------:R-:W-:Y:S02]  /*90d0*/  LOP3.LUT R84, R84, 0x1, RZ, 0x3c, !PT ;  /* 0x0000000154547812 */ /* 0x000fe400078e3cff */
[----:B--2---:R-:W-:Y:S01]  /*90e0*/  SEL R2, RZ, 0x1, P0 ;  /* 0x00000001ff027807 */ /* 0x004fe20000000000 */
[----:B------:R-:W-:Y:S01]  /*90f0*/  UISETP.NE.AND UP0, UPT, UR6, URZ, UPT ;  /* 0x000000ff0600728c */ /* 0x000fe2000bf05270 */
[----:B------:R-:W-:Y:S01]  /*9100*/  SEL R36, R0, RZ, P0 ;  /* 0x000000ff00247207 */ /* 0x000fe20000000000 */
[----:B------:R-:W-:Y:S01]  /*9110*/  UIADD3 UR23, UPT, UPT, UR36, UR5, URZ ;  /* 0x0000000524177290 */ /* 0x000fe2000fffe0ff */
[----:B------:R-:W-:Y:S01]  /*9120*/  LOP3.LUT R85, R85, R2, RZ, 0x3c, !PT ;  /* 0x0000000255557212 */ /* 0x000fe200078e3cff */
[----:B------:R-:W-:Y:S05]  /*9130*/  UIADD3 UR53, UPT, UPT, UR37, UR4, URZ ;  /* 0x0000000425357290 */ /* 0x000fea000fffe0ff */
[----:B------:R-:W-:Y:S07]  /*9140*/  BRA.U UP0, `(.L_x_138) ;  /* 0xffffffd500107547 */ /* 0x000fee000b83ffff */
[----:B------:R-:W-:-:S13]  /*9150*/  R2UR UR4, R94 ;  /* 0x000000005e0472ca */ /* 0x000fda00000e0000 */
[----:B------:R-:W-:-:S09]  /*9160*/  UISETP.NE.AND UP0, UPT, UR4, URZ, UPT ;  /* 0x000000ff0400728c */ /* 0x000fd2000bf05270 */
[----:B------:R-:W-:Y:S05]  /*9170*/  BRA.U !UP0, `(.L_x_139) ;  /* 0x0000000108487547 */ /* 0x000fea000b800000 */
[----:B------:R-:W2:Y:S02]  /*9180*/  LDCU.64 UR4, c[0x0][0x990] ;  /* 0x00013200ff0477ac */ /* 0x000ea40008000a00 */
[----:B--2---:R-:W-:-:S04]  /*9190*/  UISETP.NE.U32.AND UP0, UPT, UR4, URZ, UPT ;  /* 0x000000ff0400728c */ /* 0x004fc8000bf05070 */
[----:B------:R-:W-:-:S09]  /*91a0*/  UISETP.NE.AND.EX UP0, UPT, UR5, URZ, UPT, UP0 ;  /* 0x000000ff0500728c */ /* 0x000fd2000bf05300 */
[----:B------:R-:W-:Y:S05]  /*91b0*/  BRA.U UP0, `(.L_x_140) ;  /* 0x00000001000c7547 */ /* 0x000fea000b800000 */
[----:B------:R-:W-:-:S13]  /*91c0*/  FSETP.NEU.AND P0, PT, R41, RZ, PT ;  /* 0x000000ff2900720b */ /* 0x000fda0003f0d000 */
[----:B------:R-:W-:Y:S05]  /*91d0*/  @!P0 EXIT ;  /* 0x000000000000894d */ /* 0x000fea0003800000 */
[----:B------:R-:W-:Y:S05]  /*91e0*/  BRA `(.L_x_139) ;  /* 0x00000000002c7947 */ /* 0x000fea0003800000 */
.L_x_140:
[----:B------:R-:W-:Y:S01]  /*91f0*/  ISETP.NE.AND P0, PT, R109, RZ, PT ;  /* 0x000000ff6d00720c */ /* 0x000fe20003f05270 */
[----:B------:R-:W-:-:S12]  /*9200*/  BSSY.RECONVERGENT B0, `(.L_x_139) ;  /* 0x0000009000007945 */ /* 0x000fd80003800200 */
[----:B------:R-:W-:Y:S05]  /*9210*/  @P0 BRA `(.L_x_141) ;  /* 0x0000000000140947 */ /* 0x000fea0003800000 */
[----:B------:R-:W2:Y:S02]  /*9220*/  LDCU.64 UR4, c[0x0][0x988] ;  /* 0x00013100ff0477ac */ /* 0x000ea40008000a00 */
[----:B--2---:R-:W-:-:S04]  /*9230*/  ISETP.NE.U32.AND P0, PT, RZ, UR4, PT ;  /* 0x00000004ff007c0c */ /* 0x004fc8000bf05070 */
[----:B------:R-:W-:-:S13]  /*9240*/  ISETP.NE.AND.EX P0, PT, RZ, UR5, PT, P0 ;  /* 0x00000005ff007c0c */ /* 0x000fda000bf05300 */
[----:B------:R-:W-:Y:S05]  /*9250*/  @!P0 EXIT ;  /* 0x000000000000894d */ /* 0x000fea0003800000 */
[----:B------:R-:W-:Y:S05]  /*9260*/  BRA `(.L_x_142) ;  /* 0x0000000000087947 */ /* 0x000fea0003800000 */
.L_x_141:
[----:B------:R-:W-:-:S13]  /*9270*/  FSETP.NEU.AND P0, PT, R41, RZ, PT ;  /* 0x000000ff2900720b */ /* 0x000fda0003f0d000 */
[----:B------:R-:W-:Y:S05]  /*9280*/  @!P0 EXIT ;  /* 0x000000000000894d */ /* 0x000fea0003800000 */
.L_x_142:
[----:B------:R-:W-:Y:S05]  /*9290*/  BSYNC.RECONVERGENT B0 ;  /* 0x0000000000007941 */ /* 0x000fea0003800200 */
.L_x_139:
[----:B------:R-:W2:Y:S01]  /*92a0*/  S2UR UR5, SR_CgaCtaId ;  /* 0x00000000000579c3 */ /* 0x000ea20000008800 */
[----:B------:R-:W-:Y:S01]  /*92b0*/  ULEA UR4, UR52, UR50, 0x3 ;  /* 0x0000003234047291 */ /* 0x000fe2000f8e18ff */
[----:B------:R-:W-:-:S04]  /*92c0*/  DEPBAR.LE SB0, 0x0 ;  /* 0x000080000000791a */ /* 0x000fc80000000000 */
[----:B------:R-:W-:-:S04]  /*92d0*/  UIADD3 UR4, UPT, UPT, UR4, 0x158, URZ ;  /* 0x0000015804047890 */ /* 0x000fc8000fffe0ff */
[----:B--2---:R-:W-:-:S09]  /*92e0*/  UPRMT UR4, UR5, 0x654, UR4 ;  /* 0x0000065405047896 */ /* 0x004fd20008000004 */
[----:B------:R-:W-:Y:S01]  /*92f0*/  SYNCS.ARRIVE.TRANS64.RED.A1T0 RZ, [UR4], RZ ;  /* 0x000000ffffff79a7 */ /* 0x000fe20008100404 */
[----:B------:R-:W-:Y:S05]  /*9300*/  EXIT ;  /* 0x000000000000794d */ /* 0x000fea0003800000 */
.L_x_25:
[----:B------:R-:W-:Y:S07]  /*9310*/  MOV R0, UR9 ;  /* 0x0000000900007c02 */ /* 0x000fee0008000f00 */
.L_x_143:
[----:B--2---:R2:W3:Y:S02]  /*9320*/  SYNCS.PHASECHK.TRANS64.TRYWAIT P0, [R0+URZ+0xa0], R5 ;  /* 0x0000a005000075a7 */ /* 0x0044e400080011ff */
[----:B---3--:R-:W-:Y:S05]  /*9330*/  @!P0 NANOSLEEP.SYNCS 0x989680 ;  /* 0x009896800000895d */ /* 0x008fea0003900000 */
[----:B------:R-:W3:Y:S02]  /*9340*/  @!P0 SYNCS.PHASECHK.TRANS64 P0, [R0+URZ+0xa0], R5 ;  /* 0x0000a005000085a7 */ /* 0x000ee400080010ff */
[----:B---3--:R-:W-:Y:S05]  /*9350*/  @!P0 BRA `(.L_x_143) ;  /* 0xfffffffc00f08947 */ /* 0x008fea000383ffff */
[----:B------:R-:W-:Y:S05]  /*9360*/  BRA `(.L_x_24) ;  /* 0xffffff8800a47947 */ /* 0x000fea000383ffff */
.L_x_32:
[----:B------:R-:W-:Y:S07]  /*9370*/  MOV R0, UR9 ;  /* 0x0000000900007c02 */ /* 0x000fee0008000f00 */
.L_x_144:
[----:B-1----:R1:W2:Y:S02]  /*9380*/  SYNCS.PHASECHK.TRANS64.TRYWAIT P0, [R0+URZ+0xa0], R5 ;  /* 0x0000a005000075a7 */ /* 0x0022a400080011ff */
[----:B--2---:R-:W-:Y:S05]  /*9390*/  @!P0 NANOSLEEP.SYNCS 0x989680 ;  /* 0x009896800000895d */ /* 0x004fea0003900000 */
[----:B------:R-:W2:Y:S02]  /*93a0*/  @!P0 SYNCS.PHASECHK.TRANS64 P0, [R0+URZ+0xa0], R5 ;  /* 0x0000a005000085a7 */ /* 0x000ea400080010ff */
[----:B--2---:R-:W-:Y:S05]  /*93b0*/  @!P0 BRA `(.L_x_144) ;  /* 0xfffffffc00f08947 */ /* 0x004fea000383ffff */
[----:B------:R-:W-:Y:S05]  /*93c0*/  BRA `(.L_x_31) ;  /* 0xffffff9000487947 */ /* 0x000fea000383ffff */
.L_x_37:
[----:B-1----:R-:W-:-:S07]  /*93d0*/  MOV R0, UR30 ;  /* 0x0000001e00007c02 */ /* 0x002fce0008000f00 */
.L_x_145:
[----:B-1----:R1:W2:Y:S02]  /*93e0*/  SYNCS.PHASECHK.TRANS64.TRYWAIT P0, [R0+URZ+0x180], R3 ;  /* 0x00018003000075a7 */ /* 0x0022a400080011ff */
[----:B--2---:R-:W-:Y:S05]  /*93f0*/  @!P0 NANOSLEEP.SYNCS 0x989680 ;  /* 0x009896800000895d */ /* 0x004fea0003900000 */
[----:B------:R-:W2:Y:S02]  /*9400*/  @!P0 SYNCS.PHASECHK.TRANS64 P0, [R0+URZ+0x180], R3 ;  /* 0x00018003000085a7 */ /* 0x000ea400080010ff */
[----:B--2---:R-:W-:Y:S05]  /*9410*/  @!P0 BRA `(.L_x_145) ;  /* 0xfffffffc00f08947 */ /* 0x004fea000383ffff */
[----:B------:R-:W-:Y:S05]  /*9420*/  BRA `(.L_x_146) ;  /* 0xffffff94002c7947 */ /* 0x000fea000383ffff */
.L_x_41:
[----:B------:R-:W-:-:S07]  /*9430*/  MOV R0, UR4 ;  /* 0x0000000400007c02 */ /* 0x000fce0008000f00 */
.L_x_147:
[----:B-1----:R1:W2:Y:S02]  /*9440*/  SYNCS.PHASECHK.TRANS64.TRYWAIT P0, [R0+URZ], R3 ;  /* 0x00000003000075a7 */ /* 0x0022a400080011ff */
[----:B--2---:R-:W-:Y:S05]  /*9450*/  @!P0 NANOSLEEP.SYNCS 0x989680 ;  /* 0x009896800000895d */ /* 0x004fea0003900000 */
[----:B------:R-:W2:Y:S02]  /*9460*/  @!P0 SYNCS.PHASECHK.TRANS64 P0, [R0+URZ], R3 ;  /* 0x00000003000085a7 */ /* 0x000ea400080010ff */
[----:B--2---:R-:W-:Y:S05]  /*9470*/  @!P0 BRA `(.L_x_147) ;  /* 0xfffffffc00f08947 */ /* 0x004fea000383ffff */
[----:B------:R-:W-:Y:S05]  /*9480*/  BRA `(.L_x_148) ;  /* 0xffffff9800c47947 */ /* 0x000fea000383ffff */
.L_x_42:
[----:B------:R-:W-:-:S07]  /*9490*/  MOV R0, UR5 ;  /* 0x0000000500007c02 */ /* 0x000fce0008000f00 */
.L_x_149:
[----:B-1----:R1:W2:Y:S02]  /*94a0*/  SYNCS.PHASECHK.TRANS64.TRYWAIT P0, [R0+URZ], R3 ;  /* 0x00000003000075a7 */ /* 0x0022a400080011ff */
[----:B--2---:R-:W-:Y:S05]  /*94b0*/  @!P0 NANOSLEEP.SYNCS 0x989680 ;  /* 0x009896800000895d */ /* 0x004fea0003900000 */
[----:B------:R-:W2:Y:S02]  /*94c0*/  @!P0 SYNCS.PHASECHK.TRANS64 P0, [R0+URZ], R3 ;  /* 0x00000003000085a7 */ /* 0x000ea400080010ff */
[----:B--2---:R-:W-:Y:S05]  /*94d0*/  @!P0 BRA `(.L_x_149) ;  /* 0xfffffffc00f08947 */ /* 0x004fea000383ffff */
[----:B------:R-:W-:Y:S05]  /*94e0*/  BRA `(.L_x_150) ;  /* 0xffffff9800d47947 */ /* 0x000fea000383ffff */
.L_x_43:
[----:B------:R-:W-:-:S07]  /*94f0*/  MOV R0, UR5 ;  /* 0x0000000500007c02 */ /* 0x000fce0008000f00 */
.L_x_151:
[----:B-1----:R1:W2:Y:S02]  /*9500*/  SYNCS.PHASECHK.TRANS64.TRYWAIT P0, [R0+URZ], R3 ;  /* 0x00000003000075a7 */ /* 0x0022a400080011ff */
[----:B--2---:R-:W-:Y:S05]  /*9510*/  @!P0 NANOSLEEP.SYNCS 0x989680 ;  /* 0x009896800000895d */ /* 0x004fea0003900000 */
[----:B------:R-:W2:Y:S02]  /*9520*/  @!P0 SYNCS.PHASECHK.TRANS64 P0, [R0+URZ], R3 ;  /* 0x00000003000085a7 */ /* 0x000ea400080010ff */
[----:B--2---:R-:W-:Y:S05]  /*9530*/  @!P0 BRA `(.L_x_151) ;  /* 0xfffffffc00f08947 */ /* 0x004fea000383ffff */
[----:B------:R-:W-:Y:S05]  /*9540*/  BRA `(.L_x_152) ;  /* 0xffffff9800e47947 */ /* 0x000fea000383ffff */
.L_x_44:
[----:B------:R-:W-:-:S07]  /*9550*/  MOV R0, UR5 ;  /* 0x0000000500007c02 */ /* 0x000fce0008000f00 */
.L_x_153:
[----:B-1----:R1:W2:Y:S02]  /*9560*/  SYNCS.PHASECHK.TRANS64.TRYWAIT P0, [R0+URZ], R3 ;  /* 0x00000003000075a7 */ /* 0x0022a400080011ff */
[----:B--2---:R-:W-:Y:S05]  /*9570*/  @!P0 NANOSLEEP.SYNCS 0x989680 ;  /* 0x009896800000895d */ /* 0x004fea0003900000 */
[----:B------:R-:W2:Y:S02]  /*9580*/  @!P0 SYNCS.PHASECHK.TRANS64 P0, [R0+URZ], R3 ;  /* 0x00000003000085a7 */ /* 0x000ea400080010ff */
[----:B--2---:R-:W-:Y:S05]  /*9590*/  @!P0 BRA `(.L_x_153) ;  /* 0xfffffffc00f08947 */ /* 0x004fea000383ffff */
[----:B------:R-:W-:Y:S05]  /*95a0*/  BRA `(.L_x_154) ;  /* 0xffffff9800f47947 */ /* 0x000fea000383ffff */
.L_x_45:
[----:B------:R-:W-:-:S07]  /*95b0*/  MOV R0, UR5 ;  /* 0x0000000500007c02 */ /* 0x000fce0008000f00 */
.L_x_155:
[----:B-1----:R1:W2:Y:S02]  /*95c0*/  SYNCS.PHASECHK.TRANS64.TRYWAIT P0, [R0+URZ], R3 ;  /* 0x00000003000075a7 */ /* 0x0022a400080011ff */
[----:B--2---:R-:W-:Y:S05]  /*95d0*/  @!P0 NANOSLEEP.SYNCS 0x989680 ;  /* 0x009896800000895d */ /* 0x004fea0003900000 */
[----:B------:R-:W2:Y:S02]  /*95e0*/  @!P0 SYNCS.PHASECHK.TRANS64 P0, [R0+URZ], R3 ;  /* 0x00000003000085a7 */ /* 0x000ea400080010ff */
[----:B--2---:R-:W-:Y:S05]  /*95f0*/  @!P0 BRA `(.L_x_155) ;  /* 0xfffffffc00f08947 */ /* 0x004fea000383ffff */
[----:B------:R-:W-:Y:S05]  /*9600*/  BRA `(.L_x_156) ;  /* 0xffffff9c00047947 */ /* 0x000fea000383ffff */
.L_x_46:
[----:B------:R-:W-:-:S07]  /*9610*/  MOV R0, UR5 ;  /* 0x0000000500007c02 */ /* 0x000fce0008000f00 */
.L_x_157:
[----:B-1----:R1:W2:Y:S02]  /*9620*/  SYNCS.PHASECHK.TRANS64.TRYWAIT P0, [R0+URZ], R3 ;  /* 0x00000003000075a7 */ /* 0x0022a400080011ff */
[----:B--2---:R-:W-:Y:S05]  /*9630*/  @!P0 NANOSLEEP.SYNCS 0x989680 ;  /* 0x009896800000895d */ /* 0x004fea0003900000 */
[----:B------:R-:W2:Y:S02]  /*9640*/  @!P0 SYNCS.PHASECHK.TRANS64 P0, [R0+URZ], R3 ;  /* 0x00000003000085a7 */ /* 0x000ea400080010ff */
[----:B--2---:R-:W-:Y:S05]  /*9650*/  @!P0 BRA `(.L_x_157) ;  /* 0xfffffffc00f08947 */ /* 0x004fea000383ffff */
[----:B------:R-:W-:Y:S05]  /*9660*/  BRA `(.L_x_158) ;  /* 0xffffff9c00147947 */ /* 0x000fea000383ffff */
.L_x_47:
[----:B------:R-:W-:-:S07]  /*9670*/  MOV R0, UR5 ;  /* 0x0000000500007c02 */ /* 0x000fce0008000f00 */
.L_x_159:
[----:B-1----:R1:W2:Y:S02]  /*9680*/  SYNCS.PHASECHK.TRANS64.TRYWAIT P0, [R0+URZ], R3 ;  /* 0x00000003000075a7 */ /* 0x0022a400080011ff */
[----:B--2---:R-:W-:Y:S05]  /*9690*/  @!P0 NANOSLEEP.SYNCS 0x989680 ;  /* 0x009896800000895d */ /* 0x004fea0003900000 */
[----:B------:R-:W2:Y:S02]  /*96a0*/  @!P0 SYNCS.PHASECHK.TRANS64 P0, [R0+URZ], R3 ;  /* 0x00000003000085a7 */ /* 0x000ea400080010ff */
[----:B--2---:R-:W-:Y:S05]  /*96b0*/  @!P0 BRA `(.L_x_159) ;  /* 0xfffffffc00f08947 */ /* 0x004fea000383ffff */
[----:B------:R-:W-:Y:S05]  /*96c0*/  BRA `(.L_x_160) ;  /* 0xffffff9c00247947 */ /* 0x000fea000383ffff */
.L_x_48:
[----:B------:R-:W-:-:S07]  /*96d0*/  MOV R0, UR5 ;  /* 0x0000000500007c02 */ /* 0x000fce0008000f00 */
.L_x_161:
[----:B-1----:R1:W2:Y:S02]  /*96e0*/  SYNCS.PHASECHK.TRANS64.TRYWAIT P0, [R0+URZ], R3 ;  /* 0x00000003000075a7 */ /* 0x0022a400080011ff */
[----:B--2---:R-:W-:Y:S05]  /*96f0*/  @!P0 NANOSLEEP.SYNCS 0x989680 ;  /* 0x009896800000895d */ /* 0x004fea0003900000 */
[----:B------:R-:W2:Y:S02]  /*9700*/  @!P0 SYNCS.PHASECHK.TRANS64 P0, [R0+URZ], R3 ;  /* 0x00000003000085a7 */ /* 0x000ea400080010ff */
[----:B--2---:R-:W-:Y:S05]  /*9710*/  @!P0 BRA `(.L_x_161) ;  /* 0xfffffffc00f08947 */ /* 0x004fea000383ffff */
[----:B------:R-:W-:Y:S05]  /*9720*/  BRA `(.L_x_162) ;  /* 0xffffff9c00347947 */ /* 0x000fea000383ffff */
.L_x_49:
[----:B------:R-:W-:-:S07]  /*9730*/  MOV R0, UR5 ;  /* 0x0000000500007c02 */ /* 0x000fce0008000f00 */
.L_x_163:
[----:B-1----:R1:W2:Y:S02]  /*9740*/  SYNCS.PHASECHK.TRANS64.TRYWAIT P0, [R0+URZ], R3 ;  /* 0x00000003000075a7 */ /* 0x0022a400080011ff */
[----:B--2---:R-:W-:Y:S05]  /*9750*/  @!P0 NANOSLEEP.SYNCS 0x989680 ;  /* 0x009896800000895d */ /* 0x004fea0003900000 */
[----:B------:R-:W2:Y:S02]  /*9760*/  @!P0 SYNCS.PHASECHK.TRANS64 P0, [R0+URZ], R3 ;  /* 0x00000003000085a7 */ /* 0x000ea400080010ff */
[----:B--2---:R-:W-:Y:S05]  /*9770*/  @!P0 BRA `(.L_x_163) ;  /* 0xfffffffc00f08947 */ /* 0x004fea000383ffff */
[----:B------:R-:W-:Y:S05]  /*9780*/  BRA `(.L_x_164) ;  /* 0xffffff9c00447947 */ /* 0x000fea000383ffff */
.L_x_50:
[----:B------:R-:W-:-:S07]  /*9790*/  MOV R0, UR5 ;  /* 0x0000000500007c02 */ /* 0x000fce0008000f00 */
.L_x_165:
[----:B-1----:R1:W2:Y:S02]  /*97a0*/  SYNCS.PHASECHK.TRANS64.TRYWAIT P0, [R0+URZ], R3 ;  /* 0x00000003000075a7 */ /* 0x0022a400080011ff */
[----:B--2---:R-:W-:Y:S05]  /*97b0*/  @!P0 NANOSLEEP.SYNCS 0x989680 ;  /* 0x009896800000895d */ /* 0x004fea0003900000 */
[----:B------:R-:W2:Y:S02]  /*97c0*/  @!P0 SYNCS.PHASECHK.TRANS64 P0, [R0+URZ], R3 ;  /* 0x00000003000085a7 */ /* 0x000ea400080010ff */
[----:B--2---:R-:W-:Y:S05]  /*97d0*/  @!P0 BRA `(.L_x_165) ;  /* 0xfffffffc00f08947 */ /* 0x004fea000383ffff */
[----:B------:R-:W-:Y:S05]  /*97e0*/  BRA `(.L_x_166) ;  /* 0xffffff9c00547947 */ /* 0x000fea000383ffff */
.L_x_51:
[----:B------:R-:W-:-:S07]  /*97f0*/  MOV R0, UR5 ;  /* 0x0000000500007c02 */ /* 0x000fce0008000f00 */
.L_x_167:
[----:B-1----:R1:W2:Y:S02]  /*9800*/  SYNCS.PHASECHK.TRANS64.TRYWAIT P0, [R0+URZ], R3 ;  /* 0x00000003000075a7 */ /* 0x0022a400080011ff */
[----:B--2---:R-:W-:Y:S05]  /*9810*/  @!P0 NANOSLEEP.SYNCS 0x989680 ;  /* 0x009896800000895d */ /* 0x004fea0003900000 */
[----:B------:R-:W2:Y:S02]  /*9820*/  @!P0 SYNCS.PHASECHK.TRANS64 P0, [R0+URZ], R3 ;  /* 0x00000003000085a7 */ /* 0x000ea400080010ff */
[----:B--2---:R-:W-:Y:S05]  /*9830*/  @!P0 BRA `(.L_x_167) ;  /* 0xfffffffc00f08947 */ /* 0x004fea000383ffff */
[----:B------:R-:W-:Y:S05]  /*9840*/  BRA `(.L_x_168) ;  /* 0xffffff9c00647947 */ /* 0x000fea000383ffff */
.L_x_52:
[----:B------:R-:W-:-:S07]  /*9850*/  MOV R0, UR5 ;  /* 0x0000000500007c02 */ /* 0x000fce0008000f00 */
.L_x_169:
[----:B-1----:R1:W2:Y:S02]  /*9860*/  SYNCS.PHASECHK.TRANS64.TRYWAIT P0, [R0+URZ], R3 ;  /* 0x00000003000075a7 */ /* 0x0022a400080011ff */
[----:B--2---:R-:W-:Y:S05]  /*9870*/  @!P0 NANOSLEEP.SYNCS 0x989680 ;  /* 0x009896800000895d */ /* 0x004fea0003900000 */
[----:B------:R-:W2:Y:S02]  /*9880*/  @!P0 SYNCS.PHASECHK.TRANS64 P0, [R0+URZ], R3 ;  /* 0x00000003000085a7 */ /* 0x000ea400080010ff */
[----:B--2---:R-:W-:Y:S05]  /*9890*/  @!P0 BRA `(.L_x_169) ;  /* 0xfffffffc00f08947 */ /* 0x004fea000383ffff */
[----:B------:R-:W-:Y:S05]  /*98a0*/  BRA `(.L_x_170) ;  /* 0xffffff9c00747947 */ /* 0x000fea000383ffff */
.L_x_53:
[----:B------:R-:W-:-:S07]  /*98b0*/  MOV R0, UR5 ;  /* 0x0000000500007c02 */ /* 0x000fce0008000f00 */
.L_x_171:
[----:B-1----:R1:W2:Y:S02]  /*98c0*/  SYNCS.PHASECHK.TRANS64.TRYWAIT P0, [R0+URZ], R3 ;  /* 0x00000003000075a7 */ /* 0x0022a400080011ff */
[----:B--2---:R-:W-:Y:S05]  /*98d0*/  @!P0 NANOSLEEP.SYNCS 0x989680 ;  /* 0x009896800000895d */ /* 0x004fea0003900000 */
[----:B------:R-:W2:Y:S02]  /*98e0*/  @!P0 SYNCS.PHASECHK.TRANS64 P0, [R0+URZ], R3 ;  /* 0x00000003000085a7 */ /* 0x000ea400080010ff */
[----:B--2---:R-:W-:Y:S05]  /*98f0*/  @!P0 BRA `(.L_x_171) ;  /* 0xfffffffc00f08947 */ /* 0x004fea000383ffff */
[----:B------:R-:W-:Y:S05]  /*9900*/  BRA `(.L_x_172) ;  /* 0xffffff9c00847947 */ /* 0x000fea000383ffff */
.L_x_54:
[----:B------:R-:W-:-:S07]  /*9910*/  MOV R0, UR5 ;  /* 0x0000000500007c02 */ /* 0x000fce0008000f00 */
.L_x_173:
[----:B-1----:R1:W2:Y:S02]  /*9920*/  SYNCS.PHASECHK.TRANS64.TRYWAIT P0, [R0+URZ], R3 ;  /* 0x00000003000075a7 */ /* 0x0022a400080011ff */
[----:B--2---:R-:W-:Y:S05]  /*9930*/  @!P0 NANOSLEEP.SYNCS 0x989680 ;  /* 0x009896800000895d */ /* 0x004fea0003900000 */
[----:B------:R-:W2:Y:S02]  /*9940*/  @!P0 SYNCS.PHASECHK.TRANS64 P0, [R0+URZ], R3 ;  /* 0x00000003000085a7 */ /* 0x000ea400080010ff */
[----:B--2---:R-:W-:Y:S05]  /*9950*/  @!P0 BRA `(.L_x_173) ;  /* 0xfffffffc00f08947 */ /* 0x004fea000383ffff */
[----:B------:R-:W-:Y:S05]  /*9960*/  BRA `(.L_x_174) ;  /* 0xffffff9c00947947 */ /* 0x000fea000383ffff */
.L_x_55:
[----:B------:R-:W-:-:S07]  /*9970*/  MOV R0, UR5 ;  /* 0x0000000500007c02 */ /* 0x000fce0008000f00 */
.L_x_175:
[----:B-1----:R1:W2:Y:S02]  /*9980*/  SYNCS.PHASECHK.TRANS64.TRYWAIT P0, [R0+URZ], R3 ;  /* 0x00000003000075a7 */ /* 0x0022a400080011ff */
[----:B--2---:R-:W-:Y:S05]  /*9990*/  @!P0 NANOSLEEP.SYNCS 0x989680 ;  /* 0x009896800000895d */ /* 0x004fea0003900000 */
[----:B------:R-:W2:Y:S02]  /*99a0*/  @!P0 SYNCS.PHASECHK.TRANS64 P0, [R0+URZ], R3 ;  /* 0x00000003000085a7 */ /* 0x000ea400080010ff */
[----:B--2---:R-:W-:Y:S05]  /*99b0*/  @!P0 BRA `(.L_x_175) ;  /* 0xfffffffc00f08947 */ /* 0x004fea000383ffff */
[----:B------:R-:W-:Y:S05]  /*99c0*/  BRA `(.L_x_176) ;  /* 0xffffff9c00a47947 */ /* 0x000fea000383ffff */
.L_x_56:
[----:B------:R-:W-:-:S07]  /*99d0*/  MOV R0, UR5 ;  /* 0x0000000500007c02 */ /* 0x000fce0008000f00 */
.L_x_177:
[----:B-1----:R1:W2:Y:S02]  /*99e0*/  SYNCS.PHASECHK.TRANS64.TRYWAIT P0, [R0+URZ], R3 ;  /* 0x00000003000075a7 */ /* 0x0022a400080011ff */
[----:B--2---:R-:W-:Y:S05]  /*99f0*/  @!P0 NANOSLEEP.SYNCS 0x989680 ;  /* 0x009896800000895d */ /* 0x004fea0003900000 */
[----:B------:R-:W2:Y:S02]  /*9a00*/  @!P0 SYNCS.PHASECHK.TRANS64 P0, [R0+URZ], R3 ;  /* 0x00000003000085a7 */ /* 0x000ea400080010ff */
[----:B--2---:R-:W-:Y:S05]  /*9a10*/  @!P0 BRA `(.L_x_177) ;  /* 0xfffffffc00f08947 */ /* 0x004fea000383ffff */
[----:B------:R-:W-:Y:S05]  /*9a20*/  BRA `(.L_x_178) ;  /* 0xffffff9c00b47947 */ /* 0x000fea000383ffff */
.L_x_57:
[----:B------:R-:W-:-:S07]  /*9a30*/  MOV R0, UR5 ;  /* 0x0000000500007c02 */ /* 0x000fce0008000f00 */
.L_x_179:
[----:B-1----:R1:W2:Y:S02]  /*9a40*/  SYNCS.PHASECHK.TRANS64.TRYWAIT P0, [R0+URZ], R3 ;  /* 0x00000003000075a7 */ /* 0x0022a400080011ff */
[----:B--2---:R-:W-:Y:S05]  /*9a50*/  @!P0 NANOSLEEP.SYNCS 0x989680 ;  /* 0x009896800000895d */ /* 0x004fea0003900000 */
[----:B------:R-:W2:Y:S02]  /*9a60*/  @!P0 SYNCS.PHASECHK.TRANS64 P0, [R0+URZ], R3 ;  /* 0x00000003000085a7 */ /* 0x000ea400080010ff */
[----:B--2---:R-:W-:Y:S05]  /*9a70*/  @!P0 BRA `(.L_x_179) ;  /* 0xfffffffc00f08947 */ /* 0x004fea000383ffff */
[----:B------:R-:W-:Y:S05]  /*9a80*/  BRA `(.L_x_180) ;  /* 0xffffff9c00c47947 */ /* 0x000fea000383ffff */
.L_x_58:
[----:B------:R-:W-:-:S07]  /*9a90*/  MOV R0, UR5 ;  /* 0x0000000500007c02 */ /* 0x000fce0008000f00 */
.L_x_181:
[----:B-1----:R1:W2:Y:S02]  /*9aa0*/  SYNCS.PHASECHK.TRANS64.TRYWAIT P0, [R0+URZ], R3 ;  /* 0x00000003000075a7 */ /* 0x0022a400080011ff */
[----:B--2---:R-:W-:Y:S05]  /*9ab0*/  @!P0 NANOSLEEP.SYNCS 0x989680 ;  /* 0x009896800000895d */ /* 0x004fea0003900000 */
[----:B------:R-:W2:Y:S02]  /*9ac0*/  @!P0 SYNCS.PHASECHK.TRANS64 P0, [R0+URZ], R3 ;  /* 0x00000003000085a7 */ /* 0x000ea400080010ff */
[----:B--2---:R-:W-:Y:S05]  /*9ad0*/  @!P0 BRA `(.L_x_181) ;  /* 0xfffffffc00f08947 */ /* 0x004fea000383ffff */
[----:B------:R-:W-:Y:S05]  /*9ae0*/  BRA `(.L_x_182) ;  /* 0xffffff9c00d47947 */ /* 0x000fea000383ffff */
.L_x_59:
[----:B------:R-:W-:-:S07]  /*9af0*/  MOV R0, UR5 ;  /* 0x0000000500007c02 */ /* 0x000fce0008000f00 */
.L_x_183:
[----:B-1----:R1:W2:Y:S02]  /*9b00*/  SYNCS.PHASECHK.TRANS64.TRYWAIT P0, [R0+URZ], R3 ;  /* 0x00000003000075a7 */ /* 0x0022a400080011ff */
[----:B--2---:R-:W-:Y:S05]  /*9b10*/  @!P0 NANOSLEEP.SYNCS 0x989680 ;  /* 0x009896800000895d */ /* 0x004fea0003900000 */
[----:B------:R-:W2:Y:S02]  /*9b20*/  @!P0 SYNCS.PHASECHK.TRANS64 P0, [R0+URZ], R3 ;  /* 0x00000003000085a7 */ /* 0x000ea400080010ff */
[----:B--2---:R-:W-:Y:S05]  /*9b30*/  @!P0 BRA `(.L_x_183) ;  /* 0xfffffffc00f08947 */ /* 0x004fea000383ffff */
[----:B------:R-:W-:Y:S05]  /*9b40*/  BRA `(.L_x_184) ;  /* 0xffffff9c00e47947 */ /* 0x000fea000383ffff */
.L_x_62:
[----:B------:R-:W-:-:S07]  /*9b50*/  MOV R4, UR4 ;  /* 0x0000000400047c02 */ /* 0x000fce0008000f00 */
.L_x_185:
[----:B--2---:R2:W3:Y:S02]  /*9b60*/  SYNCS.PHASECHK.TRANS64.TRYWAIT P1, [R4+URZ+0x188], R7 ;  /* 0x00018807040075a7 */ /* 0x0044e400080211ff */
[----:B---3--:R-:W-:Y:S05]  /*9b70*/  @!P1 NANOSLEEP.SYNCS 0x989680 ;  /* 0x009896800000995d */ /* 0x008fea0003900000 */
[----:B------:R-:W3:Y:S02]  /*9b80*/  @!P1 SYNCS.PHASECHK.TRANS64 P1, [R4+URZ+0x188], R7 ;  /* 0x00018807040095a7 */ /* 0x000ee400080210ff */
[----:B---3--:R-:W-:Y:S05]  /*9b90*/  @!P1 BRA `(.L_x_185) ;  /* 0xfffffffc00f09947 */ /* 0x008fea000383ffff */
[----:B------:R-:W-:Y:S05]  /*9ba0*/  BRA `(.L_x_186) ;  /* 0xffffffa000547947 */ /* 0x000fea000383ffff */
.L_x_63:
[----:B--2---:R-:W-:-:S07]  /*9bb0*/  MOV R4, UR4 ;  /* 0x0000000400047c02 */ /* 0x004fce0008000f00 */
.L_x_187:
[----:B--2---:R2:W3:Y:S02]  /*9bc0*/  SYNCS.PHASECHK.TRANS64.TRYWAIT P1, [R4+URZ+0x180], R5 ;  /* 0x00018005040075a7 */ /* 0x0044e400080211ff */
[----:B---3--:R-:W-:Y:S05]  /*9bd0*/  @!P1 NANOSLEEP.SYNCS 0x989680 ;  /* 0x009896800000995d */ /* 0x008fea0003900000 */
[----:B------:R-:W3:Y:S02]  /*9be0*/  @!P1 SYNCS.PHASECHK.TRANS64 P1, [R4+URZ+0x180], R5 ;  /* 0x00018005040095a7 */ /* 0x000ee400080210ff */
[----:B---3--:R-:W-:Y:S05]  /*9bf0*/  @!P1 BRA `(.L_x_187) ;  /* 0xfffffffc00f09947 */ /* 0x008fea000383ffff */
[----:B------:R-:W-:Y:S05]  /*9c00*/  BRA `(.L_x_188) ;  /* 0xffffffa0005c7947 */ /* 0x000fea000383ffff */
.L_x_73:
[----:B--2---:R-:W-:-:S04]  /*9c10*/  MOV R5, UR5 ;  /* 0x0000000500057c02 */ /* 0x004fc80008000f00 */
[----:B------:R2:W3:Y:S03]  /*9c20*/  SYNCS.PHASECHK.TRANS64.TRYWAIT P0, [R5+URZ+0x8], R6 ;  /* 0x00000806050075a7 */ /* 0x0004e600080011ff */
[----:B---3--:R-:W-:Y:S05]  /*9c30*/  @!P0 NANOSLEEP.SYNCS 0x989680 ;  /* 0x009896800000895d */ /* 0x008fea0003900000 */
[----:B------:R-:W3:Y:S02]  /*9c40*/  @!P0 SYNCS.PHASECHK.TRANS64 P0, [R5+URZ+0x8], R6 ;  /* 0x00000806050085a7 */ /* 0x000ee400080010ff */
[----:B---3--:R-:W-:Y:S05]  /*9c50*/  @!P0 BRA `(.L_x_73) ;  /* 0xfffffffc00ec8947 */ /* 0x008fea000383ffff */
[----:B------:R-:W-:Y:S05]  /*9c60*/  BRA `(.L_x_72) ;  /* 0xffffffa400287947 */ /* 0x000fea000383ffff */
.L_x_75:
[----:B------:R-:W-:Y:S01]  /*9c70*/  BSSY B0, `(.L_x_189) ;  /* 0x0000006000007945 */ /* 0x000fe20003800000 */
[----:B------:R-:W-:-:S07]  /*9c80*/  MOV R15, 0xffffffff ;  /* 0xffffffff000f7802 */ /* 0x000fce0000000f00 */
[----:B-12--5:R-:W-:Y:S05]  /*9c90*/  WARPSYNC.COLLECTIVE R15, `(.L_x_190) ;  /* 0x000000000f0c7348 */ /* 0x026fea0003c00000 */
[----:B------:R-:W-:Y:S02]  /*9ca0*/  ELECT P6, UR79, PT ;  /* 0x00000000004f782f */ /* 0x000fe400038c0000 */
[----:B------:R-:W-:Y:S01]  /*9cb0*/  MOV R14, UR79 ;  /* 0x0000004f000e7c02 */ /* 0x000fe20008000f00 */
[----:B-12--5:R-:W-:Y:S10]  /*9cc0*/  ENDCOLLECTIVE ;  /* 0x000000000000791b */ /* 0x026ff40003800000 */
.L_x_190:
[----:B------:R-:W-:Y:S05]  /*9cd0*/  BSYNC B0 ;  /* 0x0000000000007941 */ /* 0x000fea0003800000 */
.L_x_189:
[----:B------:R-:W-:Y:S01]  /*9ce0*/  PLOP3.LUT P0, PT, P6, PT, PT, 0x80, 0x8 ;  /* 0x000000000008781c */ /* 0x000fe2000370f070 */
[----:B------:R-:W-:-:S12]  /*9cf0*/  BRA `(.L_x_191) ;  /* 0xffffffa400547947 */ /* 0x000fd8000383ffff */
.L_x_77:
[----:B--2---:R-:W-:-:S04]  /*9d00*/  MOV R3, UR5 ;  /* 0x0000000500037c02 */ /* 0x004fc80008000f00 */
[----:B------:R2:W3:Y:S03]  /*9d10*/  SYNCS.PHASECHK.TRANS64.TRYWAIT P0, [R3+URZ+0x8], R4 ;  /* 0x00000804030075a7 */ /* 0x0004e600080011ff */
[----:B---3--:R-:W-:Y:S05]  /*9d20*/  @!P0 NANOSLEEP.SYNCS 0x989680 ;  /* 0x009896800000895d */ /* 0x008fea0003900000 */
[----:B------:R-:W3:Y:S02]  /*9d30*/  @!P0 SYNCS.PHASECHK.TRANS64 P0, [R3+URZ+0x8], R4 ;  /* 0x00000804030085a7 */ /* 0x000ee400080010ff */
[----:B---3--:R-:W-:Y:S05]  /*9d40*/  @!P0 BRA `(.L_x_77) ;  /* 0xfffffffc00ec8947 */ /* 0x008fea000383ffff */
[----:B------:R-:W-:Y:S05]  /*9d50*/  BRA `(.L_x_76) ;  /* 0xffffffa400587947 */ /* 0x000fea000383ffff */
.L_x_78:
[----:B------:R-:W-:-:S07]  /*9d60*/  MOV R4, UR17 ;  /* 0x0000001100047c02 */ /* 0x000fce0008000f00 */
.L_x_192:
[----:B-1----:R1:W2:Y:S02]  /*9d70*/  SYNCS.PHASECHK.TRANS64.TRYWAIT P0, [R4+URZ+0x180], R5 ;  /* 0x00018005040075a7 */ /* 0x0022a400080011ff */
[----:B--2---:R-:W-:Y:S05]  /*9d80*/  @!P0 NANOSLEEP.SYNCS 0x989680 ;  /* 0x009896800000895d */ /* 0x004fea0003900000 */
[----:B------:R-:W2:Y:S02]  /*9d90*/  @!P0 SYNCS.PHASECHK.TRANS64 P0, [R4+URZ+0x180], R5 ;  /* 0x00018005040085a7 */ /* 0x000ea400080010ff */
[----:B--2---:R-:W-:Y:S05]  /*9da0*/  @!P0 BRA `(.L_x_192) ;  /* 0xfffffffc00f08947 */ /* 0x004fea000383ffff */
[----:B------:R-:W-:Y:S05]  /*9db0*/  BRA `(.L_x_193) ;  /* 0xffffffa800447947 */ /* 0x000fea000383ffff */
.L_x_80:
[----:B------:R-:W-:-:S07]  /*9dc0*/  MOV R4, UR22 ;  /* 0x0000001600047c02 */ /* 0x000fce0008000f00 */
.L_x_194:
[----:B-1----:R1:W2:Y:S02]  /*9dd0*/  SYNCS.PHASECHK.TRANS64.TRYWAIT P0, [R4+URZ+0x1a0], R5 ;  /* 0x0001a005040075a7 */ /* 0x0022a400080011ff */
[----:B--2---:R-:W-:Y:S05]  /*9de0*/  @!P0 NANOSLEEP.SYNCS 0x989680 ;  /* 0x009896800000895d */ /* 0x004fea0003900000 */
[----:B------:R-:W2:Y:S02]  /*9df0*/  @!P0 SYNCS.PHASECHK.TRANS64 P0, [R4+URZ+0x1a0], R5 ;  /* 0x0001a005040085a7 */ /* 0x000ea400080010ff */
[----:B--2---:R-:W-:Y:S05]  /*9e00*/  @!P0 BRA `(.L_x_194) ;  /* 0xfffffffc00f08947 */ /* 0x004fea000383ffff */
[----:B------:R-:W-:Y:S05]  /*9e10*/  BRA `(.L_x_79) ;  /* 0xffffffa800647947 */ /* 0x000fea000383ffff */
.L_x_84:
[----:B-1----:R-:W-:Y:S07]  /*9e20*/  MOV R4, UR10 ;  /* 0x0000000a00047c02 */ /* 0x002fee0008000f00 */
.L_x_195:
[----:B-1----:R1:W2:Y:S02]  /*9e30*/  SYNCS.PHASECHK.TRANS64.TRYWAIT P0, [R4+URZ], R7 ;  /* 0x00000007040075a7 */ /* 0x0022a400080011ff */
[----:B--2---:R-:W-:Y:S05]  /*9e40*/  @!P0 NANOSLEEP.SYNCS 0x989680 ;  /* 0x009896800000895d */ /* 0x004fea0003900000 */
[----:B------:R-:W2:Y:S02]  /*9e50*/  @!P0 SYNCS.PHASECHK.TRANS64 P0, [R4+URZ], R7 ;  /* 0x00000007040085a7 */ /* 0x000ea400080010ff */
[----:B--2---:R-:W-:Y:S05]  /*9e60*/  @!P0 BRA `(.L_x_195) ;  /* 0xfffffffc00f08947 */ /* 0x004fea000383ffff */
[----:B------:R-:W-:Y:S05]  /*9e70*/  BRA `(.L_x_83) ;  /* 0xffffffa800887947 */ /* 0x000fea000383ffff */
.L_x_88:
[----:B--2---:R-:W-:-:S07]  /*9e80*/  MOV R0, UR4 ;  /* 0x0000000400007c02 */ /* 0x004fce0008000f00 */
.L_x_196:
[----:B-1----:R1:W2:Y:S02]  /*9e90*/  SYNCS.PHASECHK.TRANS64.TRYWAIT P0, [R0+URZ], R5 ;  /* 0x00000005000075a7 */ /* 0x0022a400080011ff */
[----:B--2---:R-:W-:Y:S05]  /*9ea0*/  @!P0 NANOSLEEP.SYNCS 0x989680 ;  /* 0x009896800000895d */ /* 0x004fea0003900000 */
[----:B------:R-:W2:Y:S02]  /*9eb0*/  @!P0 SYNCS.PHASECHK.TRANS64 P0, [R0+URZ], R5 ;  /* 0x00000005000085a7 */ /* 0x000ea400080010ff */
[----:B--2---:R-:W-:Y:S05]  /*9ec0*/  @!P0 BRA `(.L_x_196) ;  /* 0xfffffffc00f08947 */ /* 0x004fea000383ffff */
[----:B------:R-:W-:Y:S05]  /*9ed0*/  BRA `(.L_x_197) ;  /* 0xffffffac00607947 */ /* 0x000fea000383ffff */
.L_x_91:
[----:B------:R-:W-:-:S07]  /*9ee0*/  MOV R0, UR17 ;  /* 0x0000001100007c02 */ /* 0x000fce0008000f00 */
.L_x_198:
[----:B-1----:R1:W2:Y:S02]  /*9ef0*/  SYNCS.PHASECHK.TRANS64.TRYWAIT P1, [R0+URZ+0x1b0], R5 ;  /* 0x0001b005000075a7 */ /* 0x0022a400080211ff */
[----:B--2---:R-:W-:Y:S05]  /*9f00*/  @!P1 NANOSLEEP.SYNCS 0x989680 ;  /* 0x009896800000995d */ /* 0x004fea0003900000 */
[----:B------:R-:W2:Y:S02]  /*9f10*/  @!P1 SYNCS.PHASECHK.TRANS64 P1, [R0+URZ+0x1b0], R5 ;  /* 0x0001b005000095a7 */ /* 0x000ea400080210ff */
[----:B--2---:R-:W-:Y:S05]  /*9f20*/  @!P1 BRA `(.L_x_198) ;  /* 0xfffffffc00f09947 */ /* 0x004fea000383ffff */
[----:B------:R-:W-:Y:S05]  /*9f30*/  BRA `(.L_x_199) ;  /* 0xffffffac00ac7947 */ /* 0x000fea000383ffff */
.L_x_96:
[----:B------:R-:W-:Y:S07]  /*9f40*/  MOV R0, UR24 ;  /* 0x0000001800007c02 */ /* 0x000fee0008000f00 */
.L_x_200:
[----:B---3--:R3:W4:Y:S02]  /*9f50*/  SYNCS.PHASECHK.TRANS64.TRYWAIT P0, [R0+URZ+0x180], R5 ;  /* 0x00018005000075a7 */ /* 0x00872400080011ff */
[----:B----4-:R-:W-:Y:S05]  /*9f60*/  @!P0 NANOSLEEP.SYNCS 0x989680 ;  /* 0x009896800000895d */ /* 0x010fea0003900000 */
[----:B------:R-:W4:Y:S02]  /*9f70*/  @!P0 SYNCS.PHASECHK.TRANS64 P0, [R0+URZ+0x180], R5 ;  /* 0x00018005000085a7 */ /* 0x000f2400080010ff */
[----:B----4-:R-:W-:Y:S05]  /*9f80*/  @!P0 BRA `(.L_x_200) ;  /* 0xfffffffc00f08947 */ /* 0x010fea000383ffff */
[----:B------:R-:W-:Y:S05]  /*9f90*/  BRA `(.L_x_201) ;  /* 0xffffffb000ec7947 */ /* 0x000fea000383ffff */
.L_x_99:
[----:B------:R-:W-:Y:S07]  /*9fa0*/  MOV R0, UR24 ;  /* 0x0000001800007c02 */ /* 0x000fee0008000f00 */
.L_x_202:
[----:B---3--:R3:W4:Y:S02]  /*9fb0*/  SYNCS.PHASECHK.TRANS64.TRYWAIT P2, [R0+URZ+0x178], R9 ;  /* 0x00017809000075a7 */ /* 0x00872400080411ff */
[----:B----4-:R-:W-:Y:S05]  /*9fc0*/  @!P2 NANOSLEEP.SYNCS 0x989680 ;  /* 0x009896800000a95d */ /* 0x010fea0003900000 */
[----:B------:R-:W4:Y:S02]  /*9fd0*/  @!P2 SYNCS.PHASECHK.TRANS64 P2, [R0+URZ+0x178], R9 ;  /* 0x000178090000a5a7 */ /* 0x000f2400080410ff */
[----:B----4-:R-:W-:Y:S05]  /*9fe0*/  @!P2 BRA `(.L_x_202) ;  /* 0xfffffffc00f0a947 */ /* 0x010fea000383ffff */
[----:B------:R-:W-:Y:S05]  /*9ff0*/  BRA `(.L_x_98) ;  /* 0xffffffb8004c7947 */ /* 0x000fea000383ffff */
.L_x_102:
[----:B------:R-:W-:Y:S07]  /*a000*/  MOV R2, UR7 ;  /* 0x0000000700027c02 */ /* 0x000fee0008000f00 */
.L_x_203:
[----:B-1----:R1:W3:Y:S02]  /*a010*/  SYNCS.PHASECHK.TRANS64.TRYWAIT P1, [R2+URZ+0x158], R9 ;  /* 0x00015809020075a7 */ /* 0x0022e400080211ff */
[----:B---3--:R-:W-:Y:S05]  /*a020*/  @!P1 NANOSLEEP.SYNCS 0x989680 ;  /* 0x009896800000995d */ /* 0x008fea0003900000 */
[----:B------:R-:W3:Y:S02]  /*a030*/  @!P1 SYNCS.PHASECHK.TRANS64 P1, [R2+URZ+0x158], R9 ;  /* 0x00015809020095a7 */ /* 0x000ee400080210ff */
[----:B---3--:R-:W-:Y:S05]  /*a040*/  @!P1 BRA `(.L_x_203) ;  /* 0xfffffffc00f09947 */ /* 0x008fea000383ffff */
[----:B------:R-:W-:Y:S05]  /*a050*/  BRA `(.L_x_204) ;  /* 0xffffffbc00087947 */ /* 0x000fea000383ffff */
.L_x_103:
[----:B------:R-:W-:Y:S07]  /*a060*/  MOV R0, UR4 ;  /* 0x0000000400007c02 */ /* 0x000fee0008000f00 */
.L_x_205:
[----:B-1----:R1:W3:Y:S02]  /*a070*/  SYNCS.PHASECHK.TRANS64.TRYWAIT P0, [R0+URZ+0x158], R9 ;  /* 0x00015809000075a7 */ /* 0x0022e400080011ff */
[----:B---3--:R-:W-:Y:S05]  /*a080*/  @!P0 NANOSLEEP.SYNCS 0x989680 ;  /* 0x009896800000895d */ /* 0x008fea0003900000 */
[----:B------:R-:W3:Y:S02]  /*a090*/  @!P0 SYNCS.PHASECHK.TRANS64 P0, [R0+URZ+0x158], R9 ;  /* 0x00015809000085a7 */ /* 0x000ee400080010ff */
[----:B---3--:R-:W-:Y:S05]  /*a0a0*/  @!P0 BRA `(.L_x_205) ;  /* 0xfffffffc00f08947 */ /* 0x008fea000383ffff */
[----:B------:R-:W-:Y:S05]  /*a0b0*/  BRA `(.L_x_206) ;  /* 0xffffffbc00787947 */ /* 0x000fea000383ffff */
.L_x_105:
[----:B------:R-:W-:-:S07]  /*a0c0*/  MOV R0, UR4 ;  /* 0x0000000400007c02 */ /* 0x000fce0008000f00 */
.L_x_207:
[----:B-1----:R1:W3:Y:S02]  /*a0d0*/  SYNCS.PHASECHK.TRANS64.TRYWAIT P0, [R0+URZ], R3 ;  /* 0x00000003000075a7 */ /* 0x0022e400080011ff */
[----:B---3--:R-:W-:Y:S05]  /*a0e0*/  @!P0 NANOSLEEP.SYNCS 0x989680 ;  /* 0x009896800000895d */ /* 0x008fea0003900000 */
[----:B------:R-:W3:Y:S02]  /*a0f0*/  @!P0 SYNCS.PHASECHK.TRANS64 P0, [R0+URZ], R3 ;  /* 0x00000003000085a7 */ /* 0x000ee400080010ff */
[----:B---3--:R-:W-:Y:S05]  /*a100*/  @!P0 BRA `(.L_x_207) ;  /* 0xfffffffc00f08947 */ /* 0x008fea000383ffff */
[----:B------:R-:W-:Y:S05]  /*a110*/  BRA `(.L_x_208) ;  /* 0xffffffc000047947 */ /* 0x000fea000383ffff */
.L_x_106:
[----:B------:R-:W-:-:S07]  /*a120*/  MOV R0, UR5 ;  /* 0x0000000500007c02 */ /* 0x000fce0008000f00 */
.L_x_209:
[----:B-1----:R1:W3:Y:S02]  /*a130*/  SYNCS.PHASECHK.TRANS64.TRYWAIT P0, [R0+URZ], R3 ;  /* 0x00000003000075a7 */ /* 0x0022e400080011ff */
[----:B---3--:R-:W-:Y:S05]  /*a140*/  @!P0 NANOSLEEP.SYNCS 0x989680 ;  /* 0x009896800000895d */ /* 0x008fea0003900000 */
[----:B------:R-:W3:Y:S02]  /*a150*/  @!P0 SYNCS.PHASECHK.TRANS64 P0, [R0+URZ], R3 ;  /* 0x00000003000085a7 */ /* 0x000ee400080010ff */
[----:B---3--:R-:W-:Y:S05]  /*a160*/  @!P0 BRA `(.L_x_209) ;  /* 0xfffffffc00f08947 */ /* 0x008fea000383ffff */
[----:B------:R-:W-:Y:S05]  /*a170*/  BRA `(.L_x_210) ;  /* 0xffffffc000107947 */ /* 0x000fea000383ffff */
.L_x_108:
[----:B------:R-:W-:Y:S07]  /*a180*/  MOV R0, UR50 ;  /* 0x0000003200007c02 */ /* 0x000fee0008000f00 */
.L_x_211:
[----:B-1----:R1:W2:Y:S02]  /*a190*/  SYNCS.PHASECHK.TRANS64.TRYWAIT P0, [R0+URZ+0x180], R3 ;  /* 0x00018003000075a7 */ /* 0x0022a400080011ff */
[----:B--2---:R-:W-:Y:S05]  /*a1a0*/  @!P0 NANOSLEEP.SYNCS 0x989680 ;  /* 0x009896800000895d */ /* 0x004fea0003900000 */
[----:B------:R-:W2:Y:S02]  /*a1b0*/  @!P0 SYNCS.PHASECHK.TRANS64 P0, [R0+URZ+0x180], R3 ;  /* 0x00018003000085a7 */ /* 0x000ea400080010ff */
[----:B--2---:R-:W-:Y:S05]  /*a1c0*/  @!P0 BRA `(.L_x_211) ;  /* 0xfffffffc00f08947 */ /* 0x004fea000383ffff */
[----:B------:R-:W-:Y:S05]  /*a1d0*/  BRA `(.L_x_212) ;  /* 0xffffffc000f87947 */ /* 0x000fea000383ffff */
.L_x_118:
[----:B-1----:R1:W2:Y:S02]  /*a1e0*/  SYNCS.PHASECHK.TRANS64.TRYWAIT P1, [R0+URZ+0x140], R5 ;  /* 0x00014005000075a7 */ /* 0x0022a400080211ff */
[----:B--2---:R-:W-:Y:S05]  /*a1f0*/  @!P1 NANOSLEEP.SYNCS 0x989680 ;  /* 0x009896800000995d */ /* 0x004fea0003900000 */
[----:B------:R-:W2:Y:S02]  /*a200*/  @!P1 SYNCS.PHASECHK.TRANS64 P1, [R0+URZ+0x140], R5 ;  /* 0x00014005000095a7 */ /* 0x000ea400080210ff */
[----:B--2---:R-:W-:Y:S05]  /*a210*/  @!P1 BRA `(.L_x_118) ;  /* 0xfffffffc00f09947 */ /* 0x004fea000383ffff */
[----:B------:R-:W-:Y:S05]  /*a220*/  BRA `(.L_x_117) ;  /* 0xffffffd4000c7947 */ /* 0x000fea000383ffff */
.L_x_120:
[----:B-1----:R1:W3:Y:S02]  /*a230*/  SYNCS.PHASECHK.TRANS64.TRYWAIT P0, [R108+URZ+0x190], R3 ;  /* 0x000190036c0075a7 */ /* 0x0022e400080011ff */
[----:B---3--:R-:W-:Y:S05]  /*a240*/  @!P0 NANOSLEEP.SYNCS 0x989680 ;  /* 0x009896800000895d */ /* 0x008fea0003900000 */
[----:B------:R-:W3:Y:S02]  /*a250*/  @!P0 SYNCS.PHASECHK.TRANS64 P0, [R108+URZ+0x190], R3 ;  /* 0x000190036c0085a7 */ /* 0x000ee400080010ff */
[----:B---3--:R-:W-:Y:S05]  /*a260*/  @!P0 BRA `(.L_x_120) ;  /* 0xfffffffc00f08947 */ /* 0x008fea000383ffff */
[----:B------:R-:W-:Y:S05]  /*a270*/  BRA `(.L_x_119) ;  /* 0xffffffd400447947 */ /* 0x000fea000383ffff */
.L_x_131:
[----:B---3--:R3:W4:Y:S02]  /*a280*/  SYNCS.PHASECHK.TRANS64.TRYWAIT P0, [R3+URZ+0x140], R46 ;  /* 0x0001402e030075a7 */ /* 0x00872400080011ff */
[----:B----4-:R-:W-:Y:S05]  /*a290*/  @!P0 NANOSLEEP.SYNCS 0x989680 ;  /* 0x009896800000895d */ /* 0x010fea0003900000 */
[----:B------:R-:W4:Y:S02]  /*a2a0*/  @!P0 SYNCS.PHASECHK.TRANS64 P0, [R3+URZ+0x140], R46 ;  /* 0x0001402e030085a7 */ /* 0x000f2400080010ff */
[----:B----4-:R-:W-:Y:S05]  /*a2b0*/  @!P0 BRA `(.L_x_131) ;  /* 0xfffffffc00f08947 */ /* 0x010fea000383ffff */
[----:B------:R-:W-:Y:S05]  /*a2c0*/  BRA `(.L_x_130) ;  /* 0xffffffe0003c7947 */ /* 0x000fea000383ffff */
        .weak           $__internal_0_$__cuda_sm10x_tcgen05_guardrail_trap_col_being_dealloced_not_returned_by_alloc
        .type           $__internal_0_$__cuda_sm10x_tcgen05_guardrail_trap_col_being_dealloced_not_returned_by_alloc,@function
        .size           $__internal_0_$__cuda_sm10x_tcgen05_guardrail_trap_col_being_dealloced_not_returned_by_alloc,($__internal_1_$__cuda_sm10x_tcgen05_guardrail_trap_phase_invalid_during_alloc - $__internal_0_$__cuda_sm10x_tcgen05_guardrail_trap_col_being_dealloced_not_returned_by_alloc)
$__internal_0_$__cuda_sm10x_tcgen05_guardrail_trap_col_being_dealloced_not_returned_by_alloc:
[----:B------:R-:W-:Y:S05]  /*a2d0*/  BPT.TRAP 0x1 ;  /* 0x000000040000795c */ /* 0x000fea0000300000 */
[----:B------:R-:W-:-:S04]  /*a2e0*/  HFMA2 R3, -RZ, RZ, 0, 0 ;  /* 0x00000000ff037431 */ /* 0x000fc800000001ff */
[----:B------:R-:W-:Y:S05]  /*a2f0*/  RET.REL.NODEC R2 `(_ZN7cutlass13device_kernelINS_4conv6kernel13ConvUniversalINS1_16ConvProblemShapeILNS1_8OperatorE1ELi3EEENS1_10collective14CollectiveConvINS1_47MainloopSm100TmaUmmaWarpSpecializedImplicitGemmILS5_1ELi20ELi3ELi1ELi2EN4cute5tupleIJNSA_1CILi2EEENSC_ILi1EEESE_EEEEENSB_IJNSC_ILi256EEENSC_ILi64EEENSB_IJNSC_ILi32EEEEEEEEENS_6half_tESM_NSA_8TiledMMAINSA_8MMA_AtomIJNSA_26SM100_MMA_F16BF16_2x1SM_SSISM_SM_fLi256ELi64ELNSA_4UMMA5MajorE0ELSR_1ELNSQ_7ScaleInE0ELSS_0EEEEEENSA_6LayoutINSB_IJSE_SE_SE_EEENSB_IJNSC_ILi0EEESX_SX_EEEEENSB_IJNSA_10UnderscoreES10_S10_EEEEENS7_6detail27Sm100ImplicitGemmTileTraitsINSA_25SM100_TMA_2SM_LOAD_IM2COLENSA_14ComposedLayoutINSA_7SwizzleILi2ELi4ELi3EEENSA_18smem_ptr_flag_bitsILi16EEENSV_INSB_IJNSC_ILi8EEESJ_EEENSB_IJSJ_SE_EEEEEEEvEENS14_INSA_18SM100_TMA_2SM_LOADENS16_IS18_S1A_NSV_INSB_IJSJ_S1B_EEENSB_IJSE_SJ_EEEEEEEvEEEENS_8epilogue10collective18CollectiveEpilogueINS1O_23Sm100TmaWarpSpecializedILi3ELi2ELi32ELb1ELb0EEEJNSB_IJNSC_ILi128EEESI_SK_EEENSB_IJNSV_IS1T_SE_EENSV_ISJ_SE_EEEEESM_NSB_IJNSB_IJllllEEESE_SX_EEESM_S1Z_NS1O_6fusion15FusionCallbacksIS1S_NS20_17LinearCombinationISM_fSM_fLNS_15FloatRoundStyleE2EEES1U_S1X_JEEENSA_5SM1004TMEM4LOAD26SM100_TMEM_LOAD_32dp32b32xENSA_20SM90_TMA_LOAD_IM2COLES1F_NSA_39AutoVectorizingCopyWithAssumedAlignmentILi128EEENSA_21SM90_TMA_STORE_IM2COLES1F_S2C_S2C_EEEvvEEEEvNT_6ParamsE) ;  /* 0xffffff5c02407950 */ /* 0x000fea0003c3ffff */
        .weak           $__internal_1_$__cuda_sm10x_tcgen05_guardrail_trap_phase_invalid_during_alloc
        .type           $__internal_1_$__cuda_sm10x_tcgen05_guardrail_trap_phase_invalid_during_alloc,@function
        .size           $__internal_1_$__cuda_sm10x_tcgen05_guardrail_trap_phase_invalid_during_alloc,($__internal_2_$__cuda_sm10x_tcgen05_guardrail_trap_unallocated_columns_being_dealloced - $__internal_1_$__cuda_sm10x_tcgen05_guardrail_trap_phase_invalid_during_alloc)
$__internal_1_$__cuda_sm10x_tcgen05_guardrail_trap_phase_invalid_during_alloc:
[----:B------:R-:W-:Y:S05]  /*a300*/  BPT.TRAP 0x1 ;  /* 0x000000040000795c */ /* 0x000fea0000300000 */
[----:B------:R-:W-:-:S04]  /*a310*/  MOV R5, 0x0 ;  /* 0x0000000000057802 */ /* 0x000fc80000000f00 */
[----:B------:R-:W-:Y:S05]  /*a320*/  RET.REL.NODEC R4 `(_ZN7cutlass13device_kernelINS_4conv6kernel13ConvUniversalINS1_16ConvProblemShapeILNS1_8OperatorE1ELi3EEENS1_10collective14CollectiveConvINS1_47MainloopSm100TmaUmmaWarpSpecializedImplicitGemmILS5_1ELi20ELi3ELi1ELi2EN4cute5tupleIJNSA_1CILi2EEENSC_ILi1EEESE_EEEEENSB_IJNSC_ILi256EEENSC_ILi64EEENSB_IJNSC_ILi32EEEEEEEEENS_6half_tESM_NSA_8TiledMMAINSA_8MMA_AtomIJNSA_26SM100_MMA_F16BF16_2x1SM_SSISM_SM_fLi256ELi64ELNSA_4UMMA5MajorE0ELSR_1ELNSQ_7ScaleInE0ELSS_0EEEEEENSA_6LayoutINSB_IJSE_SE_SE_EEENSB_IJNSC_ILi0EEESX_SX_EEEEENSB_IJNSA_10UnderscoreES10_S10_EEEEENS7_6detail27Sm100ImplicitGemmTileTraitsINSA_25SM100_TMA_2SM_LOAD_IM2COLENSA_14ComposedLayoutINSA_7SwizzleILi2ELi4ELi3EEENSA_18smem_ptr_flag_bitsILi16EEENSV_INSB_IJNSC_ILi8EEESJ_EEENSB_IJSJ_SE_EEEEEEEvEENS14_INSA_18SM100_TMA_2SM_LOADENS16_IS18_S1A_NSV_INSB_IJSJ_S1B_EEENSB_IJSE_SJ_EEEEEEEvEEEENS_8epilogue10collective18CollectiveEpilogueINS1O_23Sm100TmaWarpSpecializedILi3ELi2ELi32ELb1ELb0EEEJNSB_IJNSC_ILi128EEESI_SK_EEENSB_IJNSV_IS1T_SE_EENSV_ISJ_SE_EEEEESM_NSB_IJNSB_IJllllEEESE_SX_EEESM_S1Z_NS1O_6fusion15FusionCallbacksIS1S_NS20_17LinearCombinationISM_fSM_fLNS_15FloatRoundStyleE2EEES1U_S1X_JEEENSA_5SM1004TMEM4LOAD26SM100_TMEM_LOAD_32dp32b32xENSA_20SM90_TMA_LOAD_IM2COLES1F_NSA_39AutoVectorizingCopyWithAssumedAlignmentILi128EEENSA_21SM90_TMA_STORE_IM2COLES1F_S2C_S2C_EEEvvEEEEvNT_6ParamsE) ;  /* 0xffffff5c04347950 */ /* 0x000fea0003c3ffff */
        .weak           $__internal_2_$__cuda_sm10x_tcgen05_guardrail_trap_unallocated_columns_being_dealloced
        .type           $__internal_2_$__cuda_sm10x_tcgen05_guardrail_trap_unallocated_columns_being_dealloced,@function
        .size           $__internal_2_$__cuda_sm10x_tcgen05_guardrail_trap_unallocated_columns_being_dealloced,(.L_x_214 - $__internal_2_$__cuda_sm10x_tcgen05_guardrail_trap_unallocated_columns_being_dealloced)
$__internal_2_$__cuda_sm10x_tcgen05_guardrail_trap_unallocated_columns_being_dealloced:
[----:B------:R-:W-:Y:S05]  /*a330*/  BPT.TRAP 0x1 ;  /* 0x000000040000795c */ /* 0x000fea0000300000 */
[----:B------:R-:W-:-:S04]  /*a340*/  HFMA2 R3, -RZ, RZ, 0, 0 ;  /* 0x00000000ff037431 */ /* 0x000fc800000001ff */
[----:B------:R-:W-:Y:S05]  /*a350*/  RET.REL.NODEC R2 `(_ZN7cutlass13device_kernelINS_4conv6kernel13ConvUniversalINS1_16ConvProblemShapeILNS1_8OperatorE1ELi3EEENS1_10collective14CollectiveConvINS1_47MainloopSm100TmaUmmaWarpSpecializedImplicitGemmILS5_1ELi20ELi3ELi1ELi2EN4cute5tupleIJNSA_1CILi2EEENSC_ILi1EEESE_EEEEENSB_IJNSC_ILi256EEENSC_ILi64EEENSB_IJNSC_ILi32EEEEEEEEENS_6half_tESM_NSA_8TiledMMAINSA_8MMA_AtomIJNSA_26SM100_MMA_F16BF16_2x1SM_SSISM_SM_fLi256ELi64ELNSA_4UMMA5MajorE0ELSR_1ELNSQ_7ScaleInE0ELSS_0EEEEEENSA_6LayoutINSB_IJSE_SE_SE_EEENSB_IJNSC_ILi0EEESX_SX_EEEEENSB_IJNSA_10UnderscoreES10_S10_EEEEENS7_6detail27Sm100ImplicitGemmTileTraitsINSA_25SM100_TMA_2SM_LOAD_IM2COLENSA_14ComposedLayoutINSA_7SwizzleILi2ELi4ELi3EEENSA_18smem_ptr_flag_bitsILi16EEENSV_INSB_IJNSC_ILi8EEESJ_EEENSB_IJSJ_SE_EEEEEEEvEENS14_INSA_18SM100_TMA_2SM_LOADENS16_IS18_S1A_NSV_INSB_IJSJ_S1B_EEENSB_IJSE_SJ_EEEEEEEvEEEENS_8epilogue10collective18CollectiveEpilogueINS1O_23Sm100TmaWarpSpecializedILi3ELi2ELi32ELb1ELb0EEEJNSB_IJNSC_ILi128EEESI_SK_EEENSB_IJNSV_IS1T_SE_EENSV_ISJ_SE_EEEEESM_NSB_IJNSB_IJllllEEESE_SX_EEESM_S1Z_NS1O_6fusion15FusionCallbacksIS1S_NS20_17LinearCombinationISM_fSM_fLNS_15FloatRoundStyleE2EEES1U_S1X_JEEENSA_5SM1004TMEM4LOAD26SM100_TMEM_LOAD_32dp32b32xENSA_20SM90_TMA_LOAD_IM2COLES1F_NSA_39AutoVectorizingCopyWithAssumedAlignmentILi128EEENSA_21SM90_TMA_STORE_IM2COLES1F_S2C_S2C_EEEvvEEEEvNT_6ParamsE) ;  /* 0xffffff5c02287950 */ /* 0x000fea0003c3ffff */
.L_x_213:
[----:B------:R-:W-:-:S00]  /*a360*/  BRA `(.L_x_213) ;  /* 0xfffffffc00fc7947 */ /* 0x000fc0000383ffff */
[----:B------:R-:W-:-:S00]  /*a370*/  NOP ;  /* 0x0000000000007918 */ /* 0x000fc00000000000 */
        /* <DEDUP_REMOVED lines=8> */
.L_x_214:


//--------------------- .nv.global.init           --------------------------
	.section	.nv.global.init,"aw",@progbits
.nv.global.init:
	.type		$str$29,@object
	.size		$str$29,($str$30 - $str$29)
$str$29:
        /*0000*/ 	.byte	0x28, 0x61, 0x64, 0x64, 0x72, 0x65, 0x73, 0x73, 0x20, 0x26, 0x20, 0x6d, 0x61, 0x73, 0x6b, 0x29
        /*0010*/ 	.byte	0x20, 0x3d, 0x3d, 0x20, 0x30, 0x00
	.type		$str$30,@object
	.size		$str$30,($str$28 - $str$30)
$str$30:
        /*0016*/ 	.byte	0x2f, 0x74, 0x6d, 0x70, 0x2f, 0x63, 0x75, 0x74, 0x6c, 0x61, 0x73, 0x73, 0x5f, 0x73, 0x77, 0x65
        /*0026*/ 	.byte	0x65, 0x70, 0x5f, 0x73, 0x72, 0x63, 0x2f, 0x69, 0x6e, 0x63, 0x6c, 0x75, 0x64, 0x65, 0x2f, 0x63
        /*0036*/ 	.byte	0x75, 0x74, 0x65, 0x2f, 0x70, 0x6f, 0x69, 0x6e, 0x74, 0x65, 0x72, 0x5f, 0x66, 0x6c, 0x61, 0x67
        /*0046*/ 	.byte	0x67, 0x65, 0x64, 0x2e, 0x68, 0x70, 0x70, 0x00
	.type		$str$28,@object
	.size		$str$28,($str$27 - $str$28)
$str$28:
        /*004e*/ 	.byte	0x2f, 0x74, 0x6d, 0x70, 0x2f, 0x63, 0x75, 0x74, 0x6c, 0x61, 0x73, 0x73, 0x5f, 0x73, 0x77, 0x65
        /*005e*/ 	.byte	0x65, 0x70, 0x5f, 0x73, 0x72, 0x63, 0x2f, 0x69, 0x6e, 0x63, 0x6c, 0x75, 0x64, 0x65, 0x2f, 0x63
        /*006e*/ 	.byte	0x75, 0x74, 0x65, 0x2f, 0x61, 0x74, 0x6f, 0x6d, 0x2f, 0x63, 0x6f, 0x70, 0x79, 0x5f, 0x74, 0x72
        /*007e*/ 	.byte	0x61, 0x69, 0x74, 0x73, 0x5f, 0x73, 0x6d, 0x31, 0x30, 0x30, 0x2e, 0x68, 0x70, 0x70, 0x00
	.type		$str$27,@object
	.size		$str$27,(__unnamed_1 - $str$27)
$str$27:
        /*008d*/ 	.byte	0x28, 0x28, 0x75, 0x69, 0x6e, 0x74, 0x33, 0x32, 0x5f, 0x74, 0x28, 0x74, 0x68, 0x72, 0x65, 0x61
        /*009d*/ 	.byte	0x64, 0x49, 0x64, 0x78, 0x2e, 0x78, 0x29, 0x20, 0x2f, 0x20, 0x33, 0x32, 0x29, 0x20, 0x25, 0x20
        /*00ad*/ 	.byte	0x34, 0x29, 0x20, 0x3d, 0x3d, 0x20, 0x28, 0x28, 0x28, 0x74, 0x6d, 0x65, 0x6d, 0x5f, 0x61, 0x64
        /*00bd*/ 	.byte	0x64, 0x72, 0x20, 0x3e, 0x3e, 0x20, 0x31, 0x36, 0x29, 0x20, 0x2f, 0x20, 0x33, 0x32, 0x29, 0x20
        /*00cd*/ 	.byte	0x25, 0x20, 0x34, 0x29, 0x00
	.type		__unnamed_1,@object
	.size		__unnamed_1,(__unnamed_2 - __unnamed_1)
__unnamed_1:
        /*00d2*/ 	.byte	0x61, 0x75, 0x74, 0x6f, 0x20, 0x63, 0x75, 0x74, 0x65, 0x3a, 0x3a, 0x61, 0x73, 0x5f, 0x70, 0x6f
        /* <DEDUP_REMOVED lines=24> */
        /*0262*/ 	.byte	0x3e, 0x3e, 0x3e, 0x3e, 0x5d, 0x00
	.type		__unnamed_2,@object
	.size		__unnamed_2,(.L_2 - __unnamed_2)
__unnamed_2:
        /* <DEDUP_REMOVED lines=42> */
        /*0508*/ 	.byte	0x3e, 0x3e, 0x5d, 0x00
.L_2:


//--------------------- .nv.shared._ZN7cutlass13device_kernelINS_4conv6kernel13ConvUniversalINS1_16ConvProblemShapeILNS1_8OperatorE1ELi3EEENS1_10collective14CollectiveConvINS1_47MainloopSm100TmaUmmaWarpSpecializedImplicitGemmILS5_1ELi20ELi3ELi1ELi2EN4cute5tupleIJNSA_1CILi2EEENSC_ILi1EEESE_EEEEENSB_IJNSC_ILi256EEENSC_ILi64EEENSB_IJNSC_ILi32EEEEEEEEENS_6half_tESM_NSA_8TiledMMAINSA_8MMA_AtomIJNSA_26SM100_MMA_F16BF16_2x1SM_SSISM_SM_fLi256ELi64ELNSA_4UMMA5MajorE0ELSR_1ELNSQ_7ScaleInE0ELSS_0EEEEEENSA_6LayoutINSB_IJSE_SE_SE_EEENSB_IJNSC_ILi0EEESX_SX_EEEEENSB_IJNSA_10UnderscoreES10_S10_EEEEENS7_6detail27Sm100ImplicitGemmTileTraitsINSA_25SM100_TMA_2SM_LOAD_IM2COLENSA_14ComposedLayoutINSA_7SwizzleILi2ELi4ELi3EEENSA_18smem_ptr_flag_bitsILi16EEENSV_INSB_IJNSC_ILi8EEESJ_EEENSB_IJSJ_SE_EEEEEEEvEENS14_INSA_18SM100_TMA_2SM_LOADENS16_IS18_S1A_NSV_INSB_IJSJ_S1B_EEENSB_IJSE_SJ_EEEEEEEvEEEENS_8epilogue10collective18CollectiveEpilogueINS1O_23Sm100TmaWarpSpecializedILi3ELi2ELi32ELb1ELb0EEEJNSB_IJNSC_ILi128EEESI_SK_EEENSB_IJNSV_IS1T_SE_EENSV_ISJ_SE_EEEEESM_NSB_IJNSB_IJllllEEESE_SX_EEESM_S1Z_NS1O_6fusion15FusionCallbacksIS1S_NS20_17LinearCombinationISM_fSM_fLNS_15FloatRoundStyleE2EEES1U_S1X_JEEENSA_5SM1004TMEM4LOAD26SM100_TMEM_LOAD_32dp32b32xENSA_20SM90_TMA_LOAD_IM2COLES1F_NSA_39AutoVectorizingCopyWithAssumedAlignmentILi128EEENSA_21SM90_TMA_STORE_IM2COLES1F_S2C_S2C_EEEvvEEEEvNT_6ParamsE --------------------------
	.section	.nv.shared._ZN7cutlass13device_kernelINS_4conv6kernel13ConvUniversalINS1_16ConvProblemShapeILNS1_8OperatorE1ELi3EEENS1_10collective14CollectiveConvINS1_47MainloopSm100TmaUmmaWarpSpecializedImplicitGemmILS5_1ELi20ELi3ELi1ELi2EN4cute5tupleIJNSA_1CILi2EEENSC_ILi1EEESE_EEEEENSB_IJNSC_ILi256EEENSC_ILi64EEENSB_IJNSC_ILi32EEEEEEEEENS_6half_tESM_NSA_8TiledMMAINSA_8MMA_AtomIJNSA_26SM100_MMA_F16BF16_2x1SM_SSISM_SM_fLi256ELi64ELNSA_4UMMA5MajorE0ELSR_1ELNSQ_7ScaleInE0ELSS_0EEEEEENSA_6LayoutINSB_IJSE_SE_SE_EEENSB_IJNSC_ILi0EEESX_SX_EEEEENSB_IJNSA_10UnderscoreES10_S10_EEEEENS7_6detail27Sm100ImplicitGemmTileTraitsINSA_25SM100_TMA_2SM_LOAD_IM2COLENSA_14ComposedLayoutINSA_7SwizzleILi2ELi4ELi3EEENSA_18smem_ptr_flag_bitsILi16EEENSV_INSB_IJNSC_ILi8EEESJ_EEENSB_IJSJ_SE_EEEEEEEvEENS14_INSA_18SM100_TMA_2SM_LOADENS16_IS18_S1A_NSV_INSB_IJSJ_S1B_EEENSB_IJSE_SJ_EEEEEEEvEEEENS_8epilogue10collective18CollectiveEpilogueINS1O_23Sm100TmaWarpSpecializedILi3ELi2ELi32ELb1ELb0EEEJNSB_IJNSC_ILi128EEESI_SK_EEENSB_IJNSV_IS1T_SE_EENSV_ISJ_SE_EEEEESM_NSB_IJNSB_IJllllEEESE_SX_EEESM_S1Z_NS1O_6fusion15FusionCallbacksIS1S_NS20_17LinearCombinationISM_fSM_fLNS_15FloatRoundStyleE2EEES1U_S1X_JEEENSA_5SM1004TMEM4LOAD26SM100_TMEM_LOAD_32dp32b32xENSA_20SM90_TMA_LOAD_IM2COLES1F_NSA_39AutoVectorizingCopyWithAssumedAlignmentILi128EEENSA_21SM90_TMA_STORE_IM2COLES1F_S2C_S2C_EEEvvEEEEvNT_6ParamsE,"aw",@nobits
	.sectionflags	@""
	.align	16
	.zero		1024


//--------------------- .nv.shared.reserved.0     --------------------------
	.section	.nv.shared.reserved.0,"aw",@nobits
	.weak		__nv_reservedSMEM_offset_0_alias
	.size		__nv_reservedSMEM_offset_0_alias, 0, 64
	.other		__nv_reservedSMEM_offset_0_alias,@"STO_CUDA_RESERVED_SHARED STV_DEFAULT"
__nv_reservedSMEM_offset_0_alias:
	.zero		0
.nv.shared.reserved.0:
	.zero		64
	.weak		__nv_reservedSMEM_tcgen05_partition
	.type		__nv_reservedSMEM_tcgen05_partition,@object
	.size		__nv_reservedSMEM_tcgen05_partition,(.L_0 - __nv_reservedSMEM_tcgen05_partition)
__nv_reservedSMEM_tcgen05_partition:
	.zero		32
.L_0:


//--------------------- .nv.global                --------------------------
	.section	.nv.global,"aw",@nobits
.nv.global:
	.type		_ZN39_INTERNAL_48babd13_4_k_cu_4d801088_27944cute1_E,@object
	.size		_ZN39_INTERNAL_48babd13_4_k_cu_4d801088_27944cute1_E,(_ZN39_INTERNAL_48babd13_4_k_cu_4d801088_27944cuda3std3__45__cpo6cbeginE - _ZN39_INTERNAL_48babd13_4_k_cu_4d801088_27944cute1_E)
_ZN39_INTERNAL_48babd13_4_k_cu_4d801088_27944cute1_E:
	.zero		1
	.type		_ZN39_INTERNAL_48babd13_4_k_cu_4d801088_27944cuda3std3__45__cpo6cbeginE,@object
	.size		_ZN39_INTERNAL_48babd13_4_k_cu_4d801088_27944cuda3std3__45__cpo6cbeginE,(_ZN39_INTERNAL_48babd13_4_k_cu_4d801088_27944cuda3std3__48in_placeE - _ZN39_INTERNAL_48babd13_4_k_cu_4d801088_27944cuda3std3__45__cpo6cbeginE)
_ZN39_INTERNAL_48babd13_4_k_cu_4d801088_27944cuda3std3__45__cpo6cbeginE:
	.zero		1
	.type		_ZN39_INTERNAL_48babd13_4_k_cu_4d801088_27944cuda3std3__48in_placeE,@object
	.size		_ZN39_INTERNAL_48babd13_4_k_cu_4d801088_27944cuda3std3__48in_placeE,(_ZN39_INTERNAL_48babd13_4_k_cu_4d801088_27944cuda3std6ranges3__45__cpo9iter_moveE - _ZN39_INTERNAL_48babd13_4_k_cu_4d801088_27944cuda3std3__48in_placeE)
_ZN39_INTERNAL_48babd13_4_k_cu_4d801088_27944cuda3std3__48in_placeE:
	.zero		1
	.type		_ZN39_INTERNAL_48babd13_4_k_cu_4d801088_27944cuda3std6ranges3__45__cpo9iter_moveE,@object
	.size		_ZN39_INTERNAL_48babd13_4_k_cu_4d801088_27944cuda3std6ranges3__45__cpo9iter_moveE,(_ZN39_INTERNAL_48babd13_4_k_cu_4d801088_27944cuda3std3__45__cpo5beginE - _ZN39_INTERNAL_48babd13_4_k_cu_4d801088_27944cuda3std6ranges3__45__cpo9iter_moveE)
_ZN39_INTERNAL_48babd13_4_k_cu_4d801088_27944cuda3std6ranges3__45__cpo9iter_moveE:
	.zero		1
	.type		_ZN39_INTERNAL_48babd13_4_k_cu_4d801088_27944cuda3std3__45__cpo5beginE,@object
	.size		_ZN39_INTERNAL_48babd13_4_k_cu_4d801088_27944cuda3std3__45__cpo5beginE,(_ZN39_INTERNAL_48babd13_4_k_cu_4d801088_27944cuda3std3__441_GLOBAL__N__48babd13_4_k_cu_4d801088_27946ignoreE - _ZN39_INTERNAL_48babd13_4_k_cu_4d801088_27944cuda3std3__45__cpo5beginE)
_ZN39_INTERNAL_48babd13_4_k_cu_4d801088_27944cuda3std3__45__cpo5beginE:
	.zero		1
	.type		_ZN39_INTERNAL_48babd13_4_k_cu_4d801088_27944cuda3std3__441_GLOBAL__N__48babd13_4_k_cu_4d801088_27946ignoreE,@object
	.size		_ZN39_INTERNAL_48babd13_4_k_cu_4d801088_27944cuda3std3__441_GLOBAL__N__48babd13_4_k_cu_4d801088_27946ignoreE,(_ZN39_INTERNAL_48babd13_4_k_cu_4d801088_27944cute7productE - _ZN39_INTERNAL_48babd13_4_k_cu_4d801088_27944cuda3std3__441_GLOBAL__N__48babd13_4_k_cu_4d801088_27946ignoreE)
_ZN39_INTERNAL_48babd13_4_k_cu_4d801088_27944cuda3std3__441_GLOBAL__N__48babd13_4_k_cu_4d801088_27946ignoreE:
	.zero		1
	.type		_ZN39_INTERNAL_48babd13_4_k_cu_4d801088_27944cute7productE,@object
	.size		_ZN39_INTERNAL_48babd13_4_k_cu_4d801088_27944cute7productE,(_ZN39_INTERNAL_48babd13_4_k_cu_4d801088_27944cuda3std3__45__cpo3endE - _ZN39_INTERNAL_48babd13_4_k_cu_4d801088_27944cute7productE)
_ZN39_INTERNAL_48babd13_4_k_cu_4d801088_27944cute7productE:
	.zero		1
	.type		_ZN39_INTERNAL_48babd13_4_k_cu_4d801088_27944cuda3std3__45__cpo3endE,@object
	.size		_ZN39_INTERNAL_48babd13_4_k_cu_4d801088_27944cuda3std3__45__cpo3endE,(_ZN39_INTERNAL_48babd13_4_k_cu_4d801088_27944cuda3std3__419piecewise_constructE - _ZN39_INTERNAL_48babd13_4_k_cu_4d801088_27944cuda3std3__45__cpo3endE)
_ZN39_INTERNAL_48babd13_4_k_cu_4d801088_27944cuda3std3__45__cpo3endE:
	.zero		1
	.type		_ZN39_INTERNAL_48babd13_4_k_cu_4d801088_27944cuda3std3__419piecewise_constructE,@object
	.size		_ZN39_INTERNAL_48babd13_4_k_cu_4d801088_27944cuda3std3__419piecewise_constructE,(_ZN39_INTERNAL_48babd13_4_k_cu_4d801088_27944cuda3std3__45__cpo4cendE - _ZN39_INTERNAL_48babd13_4_k_cu_4d801088_27944cuda3std3__419piecewise_constructE)
_ZN39_INTERNAL_48babd13_4_k_cu_4d801088_27944cuda3std3__419piecewise_constructE:
	.zero		1
	.type		_ZN39_INTERNAL_48babd13_4_k_cu_4d801088_27944cuda3std3__45__cpo4cendE,@object
	.size		_ZN39_INTERNAL_48babd13_4_k_cu_4d801088_27944cuda3std3__45__cpo4cendE,(_ZN39_INTERNAL_48babd13_4_k_cu_4d801088_27944cuda3std6ranges3__45__cpo4swapE - _ZN39_INTERNAL_48babd13_4_k_cu_4d801088_27944cuda3std3__45__cpo4cendE)
_ZN39_INTERNAL_48babd13_4_k_cu_4d801088_27944cuda3std3__45__cpo4cendE:
	.zero		1
	.type		_ZN39_INTERNAL_48babd13_4_k_cu_4d801088_27944cuda3std6ranges3__45__cpo4swapE,@object
	.size		_ZN39_INTERNAL_48babd13_4_k_cu_4d801088_27944cuda3std6ranges3__45__cpo4swapE,(.L_10 - _ZN39_INTERNAL_48babd13_4_k_cu_4d801088_27944cuda3std6ranges3__45__cpo4swapE)
_ZN39_INTERNAL_48babd13_4_k_cu_4d801088_27944cuda3std6ranges3__45__cpo4swapE:
	.zero		1
.L_10:


//--------------------- .nv.constant0._ZN7cutlass13device_kernelINS_4conv6kernel13ConvUniversalINS1_16ConvProblemShapeILNS1_8OperatorE1ELi3EEENS1_10collective14CollectiveConvINS1_47MainloopSm100TmaUmmaWarpSpecializedImplicitGemmILS5_1ELi20ELi3ELi1ELi2EN4cute5tupleIJNSA_1CILi2EEENSC_ILi1EEESE_EEEEENSB_IJNSC_ILi256EEENSC_ILi64EEENSB_IJNSC_ILi32EEEEEEEEENS_6half_tESM_NSA_8TiledMMAINSA_8MMA_AtomIJNSA_26SM100_MMA_F16BF16_2x1SM_SSISM_SM_fLi256ELi64ELNSA_4UMMA5MajorE0ELSR_1ELNSQ_7ScaleInE0ELSS_0EEEEEENSA_6LayoutINSB_IJSE_SE_SE_EEENSB_IJNSC_ILi0EEESX_SX_EEEEENSB_IJNSA_10UnderscoreES10_S10_EEEEENS7_6detail27Sm100ImplicitGemmTileTraitsINSA_25SM100_TMA_2SM_LOAD_IM2COLENSA_14ComposedLayoutINSA_7SwizzleILi2ELi4ELi3EEENSA_18smem_ptr_flag_bitsILi16EEENSV_INSB_IJNSC_ILi8EEESJ_EEENSB_IJSJ_SE_EEEEEEEvEENS14_INSA_18SM100_TMA_2SM_LOADENS16_IS18_S1A_NSV_INSB_IJSJ_S1B_EEENSB_IJSE_SJ_EEEEEEEvEEEENS_8epilogue10collective18CollectiveEpilogueINS1O_23Sm100TmaWarpSpecializedILi3ELi2ELi32ELb1ELb0EEEJNSB_IJNSC_ILi128EEESI_SK_EEENSB_IJNSV_IS1T_SE_EENSV_ISJ_SE_EEEEESM_NSB_IJNSB_IJllllEEESE_SX_EEESM_S1Z_NS1O_6fusion15FusionCallbacksIS1S_NS20_17LinearCombinationISM_fSM_fLNS_15FloatRoundStyleE2EEES1U_S1X_JEEENSA_5SM1004TMEM4LOAD26SM100_TMEM_LOAD_32dp32b32xENSA_20SM90_TMA_LOAD_IM2COLES1F_NSA_39AutoVectorizingCopyWithAssumedAlignmentILi128EEENSA_21SM90_TMA_STORE_IM2COLES1F_S2C_S2C_EEEvvEEEEvNT_6ParamsE --------------------------
	.section	.nv.constant0._ZN7cutlass13device_kernelINS_4conv6kernel13ConvUniversalINS1_16ConvProblemShapeILNS1_8OperatorE1ELi3EEENS1_10collective14CollectiveConvINS1_47MainloopSm100TmaUmmaWarpSpecializedImplicitGemmILS5_1ELi20ELi3ELi1ELi2EN4cute5tupleIJNSA_1CILi2EEENSC_ILi1EEESE_EEEEENSB_IJNSC_ILi256EEENSC_ILi64EEENSB_IJNSC_ILi32EEEEEEEEENS_6half_tESM_NSA_8TiledMMAINSA_8MMA_AtomIJNSA_26SM100_MMA_F16BF16_2x1SM_SSISM_SM_fLi256ELi64ELNSA_4UMMA5MajorE0ELSR_1ELNSQ_7ScaleInE0ELSS_0EEEEEENSA_6LayoutINSB_IJSE_SE_SE_EEENSB_IJNSC_ILi0EEESX_SX_EEEEENSB_IJNSA_10UnderscoreES10_S10_EEEEENS7_6detail27Sm100ImplicitGemmTileTraitsINSA_25SM100_TMA_2SM_LOAD_IM2COLENSA_14ComposedLayoutINSA_7SwizzleILi2ELi4ELi3EEENSA_18smem_ptr_flag_bitsILi16EEENSV_INSB_IJNSC_ILi8EEESJ_EEENSB_IJSJ_SE_EEEEEEEvEENS14_INSA_18SM100_TMA_2SM_LOADENS16_IS18_S1A_NSV_INSB_IJSJ_S1B_EEENSB_IJSE_SJ_EEEEEEEvEEEENS_8epilogue10collective18CollectiveEpilogueINS1O_23Sm100TmaWarpSpecializedILi3ELi2ELi32ELb1ELb0EEEJNSB_IJNSC_ILi128EEESI_SK_EEENSB_IJNSV_IS1T_SE_EENSV_ISJ_SE_EEEEESM_NSB_IJNSB_IJllllEEESE_SX_EEESM_S1Z_NS1O_6fusion15FusionCallbacksIS1S_NS20_17LinearCombinationISM_fSM_fLNS_15FloatRoundStyleE2EEES1U_S1X_JEEENSA_5SM1004TMEM4LOAD26SM100_TMEM_LOAD_32dp32b32xENSA_20SM90_TMA_LOAD_IM2COLES1F_NSA_39AutoVectorizingCopyWithAssumedAlignmentILi128EEENSA_21SM90_TMA_STORE_IM2COLES1F_S2C_S2C_EEEvvEEEEvNT_6ParamsE,"a",@progbits
	.sectionflags	@""
	.align	4
.nv.constant0._ZN7cutlass13device_kernelINS_4conv6kernel13ConvUniversalINS1_16ConvProblemShapeILNS1_8OperatorE1ELi3EEENS1_10collective14CollectiveConvINS1_47MainloopSm100TmaUmmaWarpSpecializedImplicitGemmILS5_1ELi20ELi3ELi1ELi2EN4cute5tupleIJNSA_1CILi2EEENSC_ILi1EEESE_EEEEENSB_IJNSC_ILi256EEENSC_ILi64EEENSB_IJNSC_ILi32EEEEEEEEENS_6half_tESM_NSA_8TiledMMAINSA_8MMA_AtomIJNSA_26SM100_MMA_F16BF16_2x1SM_SSISM_SM_fLi256ELi64ELNSA_4UMMA5MajorE0ELSR_1ELNSQ_7ScaleInE0ELSS_0EEEEEENSA_6LayoutINSB_IJSE_SE_SE_EEENSB_IJNSC_ILi0EEESX_SX_EEEEENSB_IJNSA_10UnderscoreES10_S10_EEEEENS7_6detail27Sm100ImplicitGemmTileTraitsINSA_25SM100_TMA_2SM_LOAD_IM2COLENSA_14ComposedLayoutINSA_7SwizzleILi2ELi4ELi3EEENSA_18smem_ptr_flag_bitsILi16EEENSV_INSB_IJNSC_ILi8EEESJ_EEENSB_IJSJ_SE_EEEEEEEvEENS14_INSA_18SM100_TMA_2SM_LOADENS16_IS18_S1A_NSV_INSB_IJSJ_S1B_EEENSB_IJSE_SJ_EEEEEEEvEEEENS_8epilogue10collective18CollectiveEpilogueINS1O_23Sm100TmaWarpSpecializedILi3ELi2ELi32ELb1ELb0EEEJNSB_IJNSC_ILi128EEESI_SK_EEENSB_IJNSV_IS1T_SE_EENSV_ISJ_SE_EEEEESM_NSB_IJNSB_IJllllEEESE_SX_EEESM_S1Z_NS1O_6fusion15FusionCallbacksIS1S_NS20_17LinearCombinationISM_fSM_fLNS_15FloatRoundStyleE2EEES1U_S1X_JEEENSA_5SM1004TMEM4LOAD26SM100_TMEM_LOAD_32dp32b32xENSA_20SM90_TMA_LOAD_IM2COLES1F_NSA_39AutoVectorizingCopyWithAssumedAlignmentILi128EEENSA_21SM90_TMA_STORE_IM2COLES1F_S2C_S2C_EEEvvEEEEvNT_6ParamsE:
	.zero		3200


//--------------------- SYMBOLS --------------------------

	.type		.nv.reservedSmem.offset0,@object
	.size		.nv.reservedSmem.offset0,0x4
	.type		.nv.reservedSmem.cap,@object
	.size		.nv.reservedSmem.cap,0x4
	.type		__assertfail,@function
